	.target	sm_90a

	.elftype	@"ET_EXEC"


//--------------------- .note.nv.tkinfo           --------------------------
	.section	.note.nv.tkinfo,"",@"SHT_NOTE"
	.sectionflags	@"SHF_NOTE_NV_TKINFO"
	.tkinfo
        /*0018*/ 	.word	0x00000002
        /*0030*/ 	.string	""
        /*0030*/ 	.string	"ptxas"
        /*0030*/ 	.string	"Cuda compilation tools, release 13.0, V13.0.88"
        /*0030*/ 	.string	"Build cuda_13.0.r13.0/compiler.36424714_0"
        /*0030*/ 	.string	"-arch sm_90a -m 64 "



//--------------------- .note.nv.cuinfo           --------------------------
	.section	.note.nv.cuinfo,"",@"SHT_NOTE"
	.sectionflags	@"SHF_NOTE_NV_CUINFO"
        /*0018*/ 	.short	0x0002
        /*001a*/ 	.short	0x005a
        /*001c*/ 	.short	0x0082
	.zero		2


//--------------------- .nv.info                  --------------------------
	.section	.nv.info,"",@"SHT_CUDA_INFO"
	.align	4


	//----- nvinfo : EIATTR_REGCOUNT
	.align		4
        /*0000*/ 	.byte	0x04, 0x2f
        /*0002*/ 	.short	(.L_12 - .L_11)
	.align		4
.L_11:
        /*0004*/ 	.word	index@(_ZN7cutlass13device_kernelINS_4conv6kernel13ConvUniversalINS1_16ConvProblemShapeILNS1_8OperatorE2ELi2EEENS1_10collective14CollectiveConvINS1_46MainloopSm90TmaGmmaWarpSpecializedImplicitGemmILS5_2ELi14ELi2EN4cute5tupleIJNSA_1CILi2EEENSC_ILi1EEESE_EEENS1_36KernelImplicitTmaWarpSpecializedSm90ELi1EEENSB_IJNSC_ILi128EEENSB_IJSI_EEENSB_IJNSC_ILi32EEEEEEEEENS_10bfloat16_tESN_NSA_8TiledMMAINSA_8MMA_AtomIJNSA_4SM904GMMA28MMA_64x128x16_F32BF16BF16_SSILNSR_5MajorE1ELST_1ELNSR_7ScaleInE1ELSU_1EEEEEENSA_6LayoutINSB_IJSE_SE_SE_EEENSB_IJNSC_ILi0EEESZ_SZ_EEEEENSB_IJNSA_10UnderscoreES12_S12_EEEEENS7_6detail26Sm90ImplicitGemmTileTraitsINSA_13SM90_TMA_LOADENSA_14ComposedLayoutINSA_7SwizzleILi3ELi4ELi3EEENSA_18smem_ptr_flag_bitsILi16EEENSX_INSB_IJNSB_IJNSC_ILi64EEESD_EEENSB_IJNSC_ILi8EEENSC_ILi4EEEEEENSB_IJSE_NSC_ILi14EEEEEEEEENSB_IJNSB_IJSE_NSC_ILi2048EEEEEENSB_IJS1D_NSC_ILi512EEEEEENSB_IJSZ_NSC_ILi4096EEEEEEEEEEEEEvEENS16_INSA_30SM90_TMA_LOAD_IM2COL_MULTICASTES1T_vEEEENS_8epilogue10collective6detail29Sm90TmaWarpSpecializedAdapterINS1Z_15DefaultEpilogueISN_NSB_IJlNSB_IJSE_llEEESZ_EEES24_NS1Y_6thread17LinearCombinationISN_Li1EffLNS25_9ScaleType4KindE0ELNS_15FloatRoundStyleE2ESN_EENS_4gemm15EpilogueDefaultEEEEEvvEEEEvNT_6ParamsE)
        /*0008*/ 	.word	0x000000a8


	//----- nvinfo : EIATTR_FRAME_SIZE
	.align		4
.L_12:
        /*000c*/ 	.byte	0x04, 0x11
        /*000e*/ 	.short	(.L_14 - .L_13)
	.align		4
.L_13:
        /*0010*/ 	.word	index@(_ZN7cutlass13device_kernelINS_4conv6kernel13ConvUniversalINS1_16ConvProblemShapeILNS1_8OperatorE2ELi2EEENS1_10collective14CollectiveConvINS1_46MainloopSm90TmaGmmaWarpSpecializedImplicitGemmILS5_2ELi14ELi2EN4cute5tupleIJNSA_1CILi2EEENSC_ILi1EEESE_EEENS1_36KernelImplicitTmaWarpSpecializedSm90ELi1EEENSB_IJNSC_ILi128EEENSB_IJSI_EEENSB_IJNSC_ILi32EEEEEEEEENS_10bfloat16_tESN_NSA_8TiledMMAINSA_8MMA_AtomIJNSA_4SM904GMMA28MMA_64x128x16_F32BF16BF16_SSILNSR_5MajorE1ELST_1ELNSR_7ScaleInE1ELSU_1EEEEEENSA_6LayoutINSB_IJSE_SE_SE_EEENSB_IJNSC_ILi0EEESZ_SZ_EEEEENSB_IJNSA_10UnderscoreES12_S12_EEEEENS7_6detail26Sm90ImplicitGemmTileTraitsINSA_13SM90_TMA_LOADENSA_14ComposedLayoutINSA_7SwizzleILi3ELi4ELi3EEENSA_18smem_ptr_flag_bitsILi16EEENSX_INSB_IJNSB_IJNSC_ILi64EEESD_EEENSB_IJNSC_ILi8EEENSC_ILi4EEEEEENSB_IJSE_NSC_ILi14EEEEEEEEENSB_IJNSB_IJSE_NSC_ILi2048EEEEEENSB_IJS1D_NSC_ILi512EEEEEENSB_IJSZ_NSC_ILi4096EEEEEEEEEEEEEvEENS16_INSA_30SM90_TMA_LOAD_IM2COL_MULTICASTES1T_vEEEENS_8epilogue10collective6detail29Sm90TmaWarpSpecializedAdapterINS1Z_15DefaultEpilogueISN_NSB_IJlNSB_IJSE_llEEESZ_EEES24_NS1Y_6thread17LinearCombinationISN_Li1EffLNS25_9ScaleType4KindE0ELNS_15FloatRoundStyleE2ESN_EENS_4gemm15EpilogueDefaultEEEEEvvEEEEvNT_6ParamsE)
        /*0014*/ 	.word	0x00000000


	//----- nvinfo : EIATTR_MIN_STACK_SIZE
	.align		4
.L_14:
        /*0018*/ 	.byte	0x04, 0x12
        /*001a*/ 	.short	(.L_16 - .L_15)
	.align		4
.L_15:
        /*001c*/ 	.word	index@(_ZN7cutlass13device_kernelINS_4conv6kernel13ConvUniversalINS1_16ConvProblemShapeILNS1_8OperatorE2ELi2EEENS1_10collective14CollectiveConvINS1_46MainloopSm90TmaGmmaWarpSpecializedImplicitGemmILS5_2ELi14ELi2EN4cute5tupleIJNSA_1CILi2EEENSC_ILi1EEESE_EEENS1_36KernelImplicitTmaWarpSpecializedSm90ELi1EEENSB_IJNSC_ILi128EEENSB_IJSI_EEENSB_IJNSC_ILi32EEEEEEEEENS_10bfloat16_tESN_NSA_8TiledMMAINSA_8MMA_AtomIJNSA_4SM904GMMA28MMA_64x128x16_F32BF16BF16_SSILNSR_5MajorE1ELST_1ELNSR_7ScaleInE1ELSU_1EEEEEENSA_6LayoutINSB_IJSE_SE_SE_EEENSB_IJNSC_ILi0EEESZ_SZ_EEEEENSB_IJNSA_10UnderscoreES12_S12_EEEEENS7_6detail26Sm90ImplicitGemmTileTraitsINSA_13SM90_TMA_LOADENSA_14ComposedLayoutINSA_7SwizzleILi3ELi4ELi3EEENSA_18smem_ptr_flag_bitsILi16EEENSX_INSB_IJNSB_IJNSC_ILi64EEESD_EEENSB_IJNSC_ILi8EEENSC_ILi4EEEEEENSB_IJSE_NSC_ILi14EEEEEEEEENSB_IJNSB_IJSE_NSC_ILi2048EEEEEENSB_IJS1D_NSC_ILi512EEEEEENSB_IJSZ_NSC_ILi4096EEEEEEEEEEEEEvEENS16_INSA_30SM90_TMA_LOAD_IM2COL_MULTICASTES1T_vEEEENS_8epilogue10collective6detail29Sm90TmaWarpSpecializedAdapterINS1Z_15DefaultEpilogueISN_NSB_IJlNSB_IJSE_llEEESZ_EEES24_NS1Y_6thread17LinearCombinationISN_Li1EffLNS25_9ScaleType4KindE0ELNS_15FloatRoundStyleE2ESN_EENS_4gemm15EpilogueDefaultEEEEEvvEEEEvNT_6ParamsE)
        /*0020*/ 	.word	0x00000000
.L_16:


//--------------------- .nv.compat                --------------------------
	.section	.nv.compat,"",@"SHT_CUDA_COMPAT_INFO"
	.align	4
        /*0000*/ 	.byte	0x02, 0x09, 0x01, 0x00, 0x02, 0x02, 0x04, 0x00, 0x02, 0x05, 0x05, 0x00, 0x03, 0x07, 0x01, 0x01
        /*0010*/ 	.byte	0x02, 0x03, 0x01, 0x00, 0x02, 0x06, 0x01, 0x00, 0x04, 0x0b, 0x08, 0x00, 0x00, 0x00, 0x00, 0x00
        /*0020*/ 	.byte	0x00, 0x00, 0x00, 0x00


//--------------------- .nv.info._ZN7cutlass13device_kernelINS_4conv6kernel13ConvUniversalINS1_16ConvProblemShapeILNS1_8OperatorE2ELi2EEENS1_10collective14CollectiveConvINS1_46MainloopSm90TmaGmmaWarpSpecializedImplicitGemmILS5_2ELi14ELi2EN4cute5tupleIJNSA_1CILi2EEENSC_ILi1EEESE_EEENS1_36KernelImplicitTmaWarpSpecializedSm90ELi1EEENSB_IJNSC_ILi128EEENSB_IJSI_EEENSB_IJNSC_ILi32EEEEEEEEENS_10bfloat16_tESN_NSA_8TiledMMAINSA_8MMA_AtomIJNSA_4SM904GMMA28MMA_64x128x16_F32BF16BF16_SSILNSR_5MajorE1ELST_1ELNSR_7ScaleInE1ELSU_1EEEEEENSA_6LayoutINSB_IJSE_SE_SE_EEENSB_IJNSC_ILi0EEESZ_SZ_EEEEENSB_IJNSA_10UnderscoreES12_S12_EEEEENS7_6detail26Sm90ImplicitGemmTileTraitsINSA_13SM90_TMA_LOADENSA_14ComposedLayoutINSA_7SwizzleILi3ELi4ELi3EEENSA_18smem_ptr_flag_bitsILi16EEENSX_INSB_IJNSB_IJNSC_ILi64EEESD_EEENSB_IJNSC_ILi8EEENSC_ILi4EEEEEENSB_IJSE_NSC_ILi14EEEEEEEEENSB_IJNSB_IJSE_NSC_ILi2048EEEEEENSB_IJS1D_NSC_ILi512EEEEEENSB_IJSZ_NSC_ILi4096EEEEEEEEEEEEEvEENS16_INSA_30SM90_TMA_LOAD_IM2COL_MULTICASTES1T_vEEEENS_8epilogue10collective6detail29Sm90TmaWarpSpecializedAdapterINS1Z_15DefaultEpilogueISN_NSB_IJlNSB_IJSE_llEEESZ_EEES24_NS1Y_6thread17LinearCombinationISN_Li1EffLNS25_9ScaleType4KindE0ELNS_15FloatRoundStyleE2ESN_EENS_4gemm15EpilogueDefaultEEEEEvvEEEEvNT_6ParamsE --------------------------
	.section	.nv.info._ZN7cutlass13device_kernelINS_4conv6kernel13ConvUniversalINS1_16ConvProblemShapeILNS1_8OperatorE2ELi2EEENS1_10collective14CollectiveConvINS1_46MainloopSm90TmaGmmaWarpSpecializedImplicitGemmILS5_2ELi14ELi2EN4cute5tupleIJNSA_1CILi2EEENSC_ILi1EEESE_EEENS1_36KernelImplicitTmaWarpSpecializedSm90ELi1EEENSB_IJNSC_ILi128EEENSB_IJSI_EEENSB_IJNSC_ILi32EEEEEEEEENS_10bfloat16_tESN_NSA_8TiledMMAINSA_8MMA_AtomIJNSA_4SM904GMMA28MMA_64x128x16_F32BF16BF16_SSILNSR_5MajorE1ELST_1ELNSR_7ScaleInE1ELSU_1EEEEEENSA_6LayoutINSB_IJSE_SE_SE_EEENSB_IJNSC_ILi0EEESZ_SZ_EEEEENSB_IJNSA_10UnderscoreES12_S12_EEEEENS7_6detail26Sm90ImplicitGemmTileTraitsINSA_13SM90_TMA_LOADENSA_14ComposedLayoutINSA_7SwizzleILi3ELi4ELi3EEENSA_18smem_ptr_flag_bitsILi16EEENSX_INSB_IJNSB_IJNSC_ILi64EEESD_EEENSB_IJNSC_ILi8EEENSC_ILi4EEEEEENSB_IJSE_NSC_ILi14EEEEEEEEENSB_IJNSB_IJSE_NSC_ILi2048EEEEEENSB_IJS1D_NSC_ILi512EEEEEENSB_IJSZ_NSC_ILi4096EEEEEEEEEEEEEvEENS16_INSA_30SM90_TMA_LOAD_IM2COL_MULTICASTES1T_vEEEENS_8epilogue10collective6detail29Sm90TmaWarpSpecializedAdapterINS1Z_15DefaultEpilogueISN_NSB_IJlNSB_IJSE_llEEESZ_EEES24_NS1Y_6thread17LinearCombinationISN_Li1EffLNS25_9ScaleType4KindE0ELNS_15FloatRoundStyleE2ESN_EENS_4gemm15EpilogueDefaultEEEEEvvEEEEvNT_6ParamsE,"",@"SHT_CUDA_INFO"
	.sectionflags	@""
	.align	4


	//----- nvinfo : EIATTR_CUDA_API_VERSION
	.align		4
        /*0000*/ 	.byte	0x04, 0x37
        /*0002*/ 	.short	(.L_18 - .L_17)
.L_17:
        /*0004*/ 	.word	0x00000082


	//----- nvinfo : EIATTR_KPARAM_INFO
	.align		4
.L_18:
        /*0008*/ 	.byte	0x04, 0x17
        /*000a*/ 	.short	(.L_20 - .L_19)
.L_19:
        /*000c*/ 	.word	0x00000000
        /*0010*/ 	.short	0x0000
        /*0012*/ 	.short	0x0070
        /*0014*/ 	.byte	0x00, 0xf0, 0x01, 0x0e


	//----- nvinfo : EIATTR_SPARSE_MMA_MASK
	.align		4
.L_20:
        /*0018*/ 	.byte	0x03, 0x50
        /*001a*/ 	.short	0x0000


	//----- nvinfo : EIATTR_MAXREG_COUNT
	.align		4
        /*001c*/ 	.byte	0x03, 0x1b
        /*001e*/ 	.short	0x00ff


	//----- nvinfo : EIATTR_NUM_BARRIERS
	.align		4
        /*0020*/ 	.byte	0x02, 0x4c
        /*0022*/ 	.byte	0x01
	.zero		1


	//----- nvinfo : EIATTR_MERCURY_ISA_VERSION
	.align		4
        /*0024*/ 	.byte	0x03, 0x5f
        /*0026*/ 	.short	0x0101


	//----- nvinfo : EIATTR_COOP_GROUP_MASK_REGIDS
	.align		4
        /*0028*/ 	.byte	0x04, 0x29
        /*002a*/ 	.short	(.L_22 - .L_21)


	//   ....[0]....
.L_21:
        /*002c*/ 	.word	0xffffffff


	//   ....[1]....
        /*0030*/ 	.word	0xffffffff


	//   ....[2]....
        /*0034*/ 	.word	0xffffffff


	//   ....[3]....
        /*0038*/ 	.word	0xffffffff


	//----- nvinfo : EIATTR_COOP_GROUP_INSTR_OFFSETS
	.align		4
.L_22:
        /*003c*/ 	.byte	0x04, 0x28
        /*003e*/ 	.short	(.L_24 - .L_23)


	//   ....[0]....
.L_23:
        /*0040*/ 	.word	0x00000070


	//   ....[1]....
        /*0044*/ 	.word	0x00000080


	//   ....[2]....
        /*0048*/ 	.word	0x00000140


	//   ....[3]....
        /*004c*/ 	.word	0x00000810


	//----- nvinfo : EIATTR_MBARRIER_INSTR_OFFSETS
	.align		4
.L_24:
        /*0050*/ 	.byte	0x04, 0x39
        /*0052*/ 	.short	(.L_26 - .L_25)


	//   ....[0]....
.L_25:
        /*0054*/ 	.word	0x00000310
        /*0058*/ 	.word	0x000000ff
        /*005c*/ 	.word	0x00038000
        /*0060*/ 	.short	0x0100
        /*0062*/ 	.byte	0x08
	.zero		1


	//   ....[1]....
        /*0064*/ 	.word	0x00000320
        /*0068*/ 	.word	0x000000ff
        /*006c*/ 	.word	0x00038070
        /*0070*/ 	.short	0x0100
        /*0072*/ 	.byte	0x08
	.zero		1


	//   ....[2]....
        /*0074*/ 	.word	0x00000330
        /*0078*/ 	.word	0x000000ff
        /*007c*/ 	.word	0x00038008
        /*0080*/ 	.short	0x0100
        /*0082*/ 	.byte	0x08
	.zero		1


	//   ....[3]....
        /*0084*/ 	.word	0x00000340
        /*0088*/ 	.word	0x000000ff
        /*008c*/ 	.word	0x00038078
        /*0090*/ 	.short	0x0100
        /*0092*/ 	.byte	0x08
	.zero		1


	//   ....[4]....
        /*0094*/ 	.word	0x00000350
        /*0098*/ 	.word	0x000000ff
        /*009c*/ 	.word	0x00038010
        /*00a0*/ 	.short	0x0100
        /*00a2*/ 	.byte	0x08
	.zero		1


	//   ....[5]....
        /*00a4*/ 	.word	0x00000360
        /*00a8*/ 	.word	0x000000ff
        /*00ac*/ 	.word	0x00038080
        /*00b0*/ 	.short	0x0100
        /*00b2*/ 	.byte	0x08
	.zero		1


	//   ....[6]....
        /*00b4*/ 	.word	0x00000370
        /*00b8*/ 	.word	0x000000ff
        /*00bc*/ 	.word	0x00038018
        /*00c0*/ 	.short	0x0100
        /*00c2*/ 	.byte	0x08
	.zero		1


	//   ....[7]....
        /*00c4*/ 	.word	0x00000380
        /*00c8*/ 	.word	0x000000ff
        /*00cc*/ 	.word	0x00038088
        /*00d0*/ 	.short	0x0100
        /*00d2*/ 	.byte	0x08
	.zero		1


	//   ....[8]....
        /*00d4*/ 	.word	0x00000390
        /*00d8*/ 	.word	0x000000ff
        /*00dc*/ 	.word	0x00038020
        /*00e0*/ 	.short	0x0100
        /*00e2*/ 	.byte	0x08
	.zero		1


	//   ....[9]....
        /*00e4*/ 	.word	0x000003a0
        /*00e8*/ 	.word	0x000000ff
        /*00ec*/ 	.word	0x00038090
        /*00f0*/ 	.short	0x0100
        /*00f2*/ 	.byte	0x08
	.zero		1


	//   ....[10]....
        /*00f4*/ 	.word	0x000003b0
        /*00f8*/ 	.word	0x000000ff
        /*00fc*/ 	.word	0x00038028
        /*0100*/ 	.short	0x0100
        /*0102*/ 	.byte	0x08
	.zero		1


	//   ....[11]....
        /*0104*/ 	.word	0x000003c0
        /*0108*/ 	.word	0x000000ff
        /*010c*/ 	.word	0x00038098
        /*0110*/ 	.short	0x0100
        /*0112*/ 	.byte	0x08
	.zero		1


	//   ....[12]....
        /*0114*/ 	.word	0x000003d0
        /*0118*/ 	.word	0x000000ff
        /*011c*/ 	.word	0x00038030
        /*0120*/ 	.short	0x0100
        /*0122*/ 	.byte	0x08
	.zero		1


	//   ....[13]....
        /*0124*/ 	.word	0x000003e0
        /*0128*/ 	.word	0x000000ff
        /*012c*/ 	.word	0x000380a0
        /*0130*/ 	.short	0x0100
        /*0132*/ 	.byte	0x08
	.zero		1


	//   ....[14]....
        /*0134*/ 	.word	0x000003f0
        /*0138*/ 	.word	0x000000ff
        /*013c*/ 	.word	0x00038038
        /*0140*/ 	.short	0x0100
        /*0142*/ 	.byte	0x08
	.zero		1


	//   ....[15]....
        /*0144*/ 	.word	0x00000400
        /*0148*/ 	.word	0x000000ff
        /*014c*/ 	.word	0x000380a8
        /*0150*/ 	.short	0x0100
        /*0152*/ 	.byte	0x08
	.zero		1


	//   ....[16]....
        /*0154*/ 	.word	0x00000410
        /*0158*/ 	.word	0x000000ff
        /*015c*/ 	.word	0x00038040
        /*0160*/ 	.short	0x0100
        /*0162*/ 	.byte	0x08
	.zero		1


	//   ....[17]....
        /*0164*/ 	.word	0x00000420
        /*0168*/ 	.word	0x000000ff
        /*016c*/ 	.word	0x000380b0
        /*0170*/ 	.short	0x0100
        /*0172*/ 	.byte	0x08
	.zero		1


	//   ....[18]....
        /*0174*/ 	.word	0x00000430
        /*0178*/ 	.word	0x000000ff
        /*017c*/ 	.word	0x00038048
        /*0180*/ 	.short	0x0100
        /*0182*/ 	.byte	0x08
	.zero		1


	//   ....[19]....
        /*0184*/ 	.word	0x00000440
        /*0188*/ 	.word	0x000000ff
        /*018c*/ 	.word	0x000380b8
        /*0190*/ 	.short	0x0100
        /*0192*/ 	.byte	0x08
	.zero		1


	//   ....[20]....
        /*0194*/ 	.word	0x00000450
        /*0198*/ 	.word	0x000000ff
        /*019c*/ 	.word	0x00038050
        /*01a0*/ 	.short	0x0100
        /*01a2*/ 	.byte	0x08
	.zero		1


	//   ....[21]....
        /*01a4*/ 	.word	0x00000460
        /*01a8*/ 	.word	0x000000ff
        /*01ac*/ 	.word	0x000380c0
        /*01b0*/ 	.short	0x0100
        /*01b2*/ 	.byte	0x08
	.zero		1


	//   ....[22]....
        /*01b4*/ 	.word	0x00000470
        /*01b8*/ 	.word	0x000000ff
        /*01bc*/ 	.word	0x00038058
        /*01c0*/ 	.short	0x0100
        /*01c2*/ 	.byte	0x08
	.zero		1


	//   ....[23]....
        /*01c4*/ 	.word	0x00000480
        /*01c8*/ 	.word	0x000000ff
        /*01cc*/ 	.word	0x000380c8
        /*01d0*/ 	.short	0x0100
        /*01d2*/ 	.byte	0x08
	.zero		1


	//   ....[24]....
        /*01d4*/ 	.word	0x00000490
        /*01d8*/ 	.word	0x000000ff
        /*01dc*/ 	.word	0x00038060
        /*01e0*/ 	.short	0x0100
        /*01e2*/ 	.byte	0x08
	.zero		1


	//   ....[25]....
        /*01e4*/ 	.word	0x000004a0
        /*01e8*/ 	.word	0x000000ff
        /*01ec*/ 	.word	0x000380d0
        /*01f0*/ 	.short	0x0100
        /*01f2*/ 	.byte	0x08
	.zero		1


	//   ....[26]....
        /*01f4*/ 	.word	0x000004b0
        /*01f8*/ 	.word	0x000000ff
        /*01fc*/ 	.word	0x00038068
        /*0200*/ 	.short	0x0100
        /*0202*/ 	.byte	0x08
	.zero		1


	//   ....[27]....
        /*0204*/ 	.word	0x000004c0
        /*0208*/ 	.word	0x000000ff
        /*020c*/ 	.word	0x000380d8
        /*0210*/ 	.short	0x0100
        /*0212*/ 	.byte	0x08
	.zero		1


	//   ....[28]....
        /*0214*/ 	.word	0x000013f0
        /*0218*/ 	.word	0x0000000a
        /*021c*/ 	.word	0x00038000
        /*0220*/ 	.short	0x010a
        /*0222*/ 	.byte	0x3f
	.zero		1


	//   ....[29]....
        /*0224*/ 	.word	0x00001730
        /*0228*/ 	.word	0x0000000c
        /*022c*/ 	.word	0x00038000
        /*0230*/ 	.short	0x010a
        /*0232*/ 	.byte	0x3f
	.zero		1


	//   ....[30]....
        /*0234*/ 	.word	0x00001910
        /*0238*/ 	.word	0x0000000c
        /*023c*/ 	.word	0x00000000
        /*0240*/ 	.short	0x0101
        /*0242*/ 	.byte	0x3f
	.zero		1


	//   ....[31]....
        /*0244*/ 	.word	0x00001b70
        /*0248*/ 	.word	0x0000000a
        /*024c*/ 	.word	0x00000000
        /*0250*/ 	.short	0x0101
        /*0252*/ 	.byte	0x3f
	.zero		1


	//   ....[32]....
        /*0254*/ 	.word	0x0000b400
        /*0258*/ 	.word	0x00000009
        /*025c*/ 	.word	0x00038070
        /*0260*/ 	.short	0x010a
        /*0262*/ 	.byte	0x3f
	.zero		1


	//   ....[33]....
        /*0264*/ 	.word	0x0000bbc0
        /*0268*/ 	.word	0x00000002
        /*026c*/ 	.word	0x00000000
        /*0270*/ 	.short	0x010a
        /*0272*/ 	.byte	0x3f
	.zero		1


	//   ....[34]....
        /*0274*/ 	.word	0x0000bc70
        /*0278*/ 	.word	0x00000000
        /*027c*/ 	.word	0x00000000
        /*0280*/ 	.short	0x010a
        /*0282*/ 	.byte	0x3f
	.zero		1


	//   ....[35]....
        /*0284*/ 	.word	0x0000bd20
        /*0288*/ 	.word	0x00000000
        /*028c*/ 	.word	0x00000000
        /*0290*/ 	.short	0x010a
        /*0292*/ 	.byte	0x3f
	.zero		1


	//   ....[36]....
        /*0294*/ 	.word	0x0000bdd0
        /*0298*/ 	.word	0x00000000
        /*029c*/ 	.word	0x00000000
        /*02a0*/ 	.short	0x010a
        /*02a2*/ 	.byte	0x3f
	.zero		1


	//   ....[37]....
        /*02a4*/ 	.word	0x0000be80
        /*02a8*/ 	.word	0x00000000
        /*02ac*/ 	.word	0x00000000
        /*02b0*/ 	.short	0x010a
        /*02b2*/ 	.byte	0x3f
	.zero		1


	//   ....[38]....
        /*02b4*/ 	.word	0x0000bf30
        /*02b8*/ 	.word	0x00000000
        /*02bc*/ 	.word	0x00000000
        /*02c0*/ 	.short	0x010a
        /*02c2*/ 	.byte	0x3f
	.zero		1


	//   ....[39]....
        /*02c4*/ 	.word	0x0000bfe0
        /*02c8*/ 	.word	0x00000000
        /*02cc*/ 	.word	0x00000000
        /*02d0*/ 	.short	0x010a
        /*02d2*/ 	.byte	0x3f
	.zero		1


	//   ....[40]....
        /*02d4*/ 	.word	0x0000c090
        /*02d8*/ 	.word	0x00000000
        /*02dc*/ 	.word	0x00000000
        /*02e0*/ 	.short	0x010a
        /*02e2*/ 	.byte	0x3f
	.zero		1


	//   ....[41]....
        /*02e4*/ 	.word	0x0000c140
        /*02e8*/ 	.word	0x00000000
        /*02ec*/ 	.word	0x00000000
        /*02f0*/ 	.short	0x010a
        /*02f2*/ 	.byte	0x3f
	.zero		1


	//   ....[42]....
        /*02f4*/ 	.word	0x0000c1f0
        /*02f8*/ 	.word	0x00000000
        /*02fc*/ 	.word	0x00000000
        /*0300*/ 	.short	0x010a
        /*0302*/ 	.byte	0x3f
	.zero		1


	//   ....[43]....
        /*0304*/ 	.word	0x0000c2a0
        /*0308*/ 	.word	0x00000000
        /*030c*/ 	.word	0x00000000
        /*0310*/ 	.short	0x010a
        /*0312*/ 	.byte	0x3f
	.zero		1


	//   ....[44]....
        /*0314*/ 	.word	0x0000c350
        /*0318*/ 	.word	0x00000000
        /*031c*/ 	.word	0x00000000
        /*0320*/ 	.short	0x010a
        /*0322*/ 	.byte	0x3f
	.zero		1


	//   ....[45]....
        /*0324*/ 	.word	0x0000c400
        /*0328*/ 	.word	0x00000000
        /*032c*/ 	.word	0x00000000
        /*0330*/ 	.short	0x010a
        /*0332*/ 	.byte	0x3f
	.zero		1


	//   ....[46]....
        /*0334*/ 	.word	0x0000c4b0
        /*0338*/ 	.word	0x00000008
        /*033c*/ 	.word	0x00000000
        /*0340*/ 	.short	0x010a
        /*0342*/ 	.byte	0x3f
	.zero		1


	//----- nvinfo : EIATTR_NUM_MBARRIERS
	.align		4
.L_26:
        /*0344*/ 	.byte	0x03, 0x38
        /*0346*/ 	.short	0x001c


	//----- nvinfo : EIATTR_EXIT_INSTR_OFFSETS
	.align		4
        /*0348*/ 	.byte	0x04, 0x1c
        /*034a*/ 	.short	(.L_28 - .L_27)


	//   ....[0]....
.L_27:
        /*034c*/ 	.word	0x00000f20


	//   ....[1]....
        /*0350*/ 	.word	0x00001db0


	//   ....[2]....
        /*0354*/ 	.word	0x00001ed0


	//   ....[3]....
        /*0358*/ 	.word	0x000088c0


	//   ....[4]....
        /*035c*/ 	.word	0x000088f0


	//   ....[5]....
        /*0360*/ 	.word	0x0000b1c0


	//   ....[6]....
        /*0364*/ 	.word	0x0000b1f0


	//   ....[7]....
        /*0368*/ 	.word	0x0000b210


	//   ....[8]....
        /*036c*/ 	.word	0x0000bad0


	//   ....[9]....
        /*0370*/ 	.word	0x0000c4e0


	//----- nvinfo : EIATTR_MAX_THREADS
	.align		4
.L_28:
        /*0374*/ 	.byte	0x04, 0x05
        /*0376*/ 	.short	(.L_30 - .L_29)
.L_29:
        /*0378*/ 	.word	0x00000100
        /*037c*/ 	.word	0x00000001
        /*0380*/ 	.word	0x00000001


	//----- nvinfo : EIATTR_CRS_STACK_SIZE
	.align		4
.L_30:
        /*0384*/ 	.byte	0x04, 0x1e
        /*0386*/ 	.short	(.L_32 - .L_31)
.L_31:
        /*0388*/ 	.word	0x00000000


	//----- nvinfo : EIATTR_CBANK_PARAM_SIZE
	.align		4
.L_32:
        /*038c*/ 	.byte	0x03, 0x19
        /*038e*/ 	.short	0x03f0


	//----- nvinfo : EIATTR_PARAM_CBANK
	.align		4
        /*0390*/ 	.byte	0x04, 0x0a
        /*0392*/ 	.short	(.L_34 - .L_33)
	.align		4
.L_33:
        /*0394*/ 	.word	index@(.nv.constant0._ZN7cutlass13device_kernelINS_4conv6kernel13ConvUniversalINS1_16ConvProblemShapeILNS1_8OperatorE2ELi2EEENS1_10collective14CollectiveConvINS1_46MainloopSm90TmaGmmaWarpSpecializedImplicitGemmILS5_2ELi14ELi2EN4cute5tupleIJNSA_1CILi2EEENSC_ILi1EEESE_EEENS1_36KernelImplicitTmaWarpSpecializedSm90ELi1EEENSB_IJNSC_ILi128EEENSB_IJSI_EEENSB_IJNSC_ILi32EEEEEEEEENS_10bfloat16_tESN_NSA_8TiledMMAINSA_8MMA_AtomIJNSA_4SM904GMMA28MMA_64x128x16_F32BF16BF16_SSILNSR_5MajorE1ELST_1ELNSR_7ScaleInE1ELSU_1EEEEEENSA_6LayoutINSB_IJSE_SE_SE_EEENSB_IJNSC_ILi0EEESZ_SZ_EEEEENSB_IJNSA_10UnderscoreES12_S12_EEEEENS7_6detail26Sm90ImplicitGemmTileTraitsINSA_13SM90_TMA_LOADENSA_14ComposedLayoutINSA_7SwizzleILi3ELi4ELi3EEENSA_18smem_ptr_flag_bitsILi16EEENSX_INSB_IJNSB_IJNSC_ILi64EEESD_EEENSB_IJNSC_ILi8EEENSC_ILi4EEEEEENSB_IJSE_NSC_ILi14EEEEEEEEENSB_IJNSB_IJSE_NSC_ILi2048EEEEEENSB_IJS1D_NSC_ILi512EEEEEENSB_IJSZ_NSC_ILi4096EEEEEEEEEEEEEvEENS16_INSA_30SM90_TMA_LOAD_IM2COL_MULTICASTES1T_vEEEENS_8epilogue10collective6detail29Sm90TmaWarpSpecializedAdapterINS1Z_15DefaultEpilogueISN_NSB_IJlNSB_IJSE_llEEESZ_EEES24_NS1Y_6thread17LinearCombinationISN_Li1EffLNS25_9ScaleType4KindE0ELNS_15FloatRoundStyleE2ESN_EENS_4gemm15EpilogueDefaultEEEEEvvEEEEvNT_6ParamsE)
        /*0398*/ 	.short	0x0210
        /*039a*/ 	.short	0x03f0


	//----- nvinfo : EIATTR_SW_WAR
	.align		4
.L_34:
        /*039c*/ 	.byte	0x04, 0x36
        /*039e*/ 	.short	(.L_36 - .L_35)
.L_35:
        /*03a0*/ 	.word	0x00000008
.L_36:


//--------------------- .nv.callgraph             --------------------------
	.section	.nv.callgraph,"",@"SHT_CUDA_CALLGRAPH"
	.align	4
	.sectionentsize	8
	.align		4
        /*0000*/ 	.word	0x00000000
	.align		4
        /*0004*/ 	.word	0xffffffff
	.align		4
        /*0008*/ 	.word	0x00000000
	.align		4
        /*000c*/ 	.word	0xfffffffe
	.align		4
        /*0010*/ 	.word	0x00000000
	.align		4
        /*0014*/ 	.word	0xfffffffd
	.align		4
        /*0018*/ 	.word	0x00000000
	.align		4
        /*001c*/ 	.word	0xfffffffc


//--------------------- .nv.constant4             --------------------------
	.section	.nv.constant4,"a",@progbits
	.align	8
	.align		8
.nv.constant4:
        /*0000*/ 	.dword	_ZN39_INTERNAL_f0b950c3_4_k_cu_1f2432e1_29424cuda3std3__45__cpo5beginE
	.align		8
        /*0008*/ 	.dword	_ZN39_INTERNAL_f0b950c3_4_k_cu_1f2432e1_29424cuda3std3__45__cpo3endE
	.align		8
        /*0010*/ 	.dword	_ZN39_INTERNAL_f0b950c3_4_k_cu_1f2432e1_29424cuda3std3__45__cpo6cbeginE
	.align		8
        /*0018*/ 	.dword	_ZN39_INTERNAL_f0b950c3_4_k_cu_1f2432e1_29424cuda3std3__45__cpo4cendE
	.align		8
        /*0020*/ 	.dword	_ZN39_INTERNAL_f0b950c3_4_k_cu_1f2432e1_29424cuda3std3__441_GLOBAL__N__f0b950c3_4_k_cu_1f2432e1_29426ignoreE
	.align		8
        /*0028*/ 	.dword	_ZN39_INTERNAL_f0b950c3_4_k_cu_1f2432e1_29424cuda3std3__419piecewise_constructE
	.align		8
        /*0030*/ 	.dword	_ZN39_INTERNAL_f0b950c3_4_k_cu_1f2432e1_29424cuda3std3__48in_placeE
	.align		8
        /*0038*/ 	.dword	_ZN39_INTERNAL_f0b950c3_4_k_cu_1f2432e1_29424cuda3std6ranges3__45__cpo4swapE
	.align		8
        /*0040*/ 	.dword	_ZN39_INTERNAL_f0b950c3_4_k_cu_1f2432e1_29424cuda3std6ranges3__45__cpo9iter_moveE
	.align		8
        /*0048*/ 	.dword	_ZN39_INTERNAL_f0b950c3_4_k_cu_1f2432e1_29424cute7productE
	.align		8
        /*0050*/ 	.dword	_ZN39_INTERNAL_f0b950c3_4_k_cu_1f2432e1_29424cute1_E


//--------------------- .text._ZN7cutlass13device_kernelINS_4conv6kernel13ConvUniversalINS1_16ConvProblemShapeILNS1_8OperatorE2ELi2EEENS1_10collective14CollectiveConvINS1_46MainloopSm90TmaGmmaWarpSpecializedImplicitGemmILS5_2ELi14ELi2EN4cute5tupleIJNSA_1CILi2EEENSC_ILi1EEESE_EEENS1_36KernelImplicitTmaWarpSpecializedSm90ELi1EEENSB_IJNSC_ILi128EEENSB_IJSI_EEENSB_IJNSC_ILi32EEEEEEEEENS_10bfloat16_tESN_NSA_8TiledMMAINSA_8MMA_AtomIJNSA_4SM904GMMA28MMA_64x128x16_F32BF16BF16_SSILNSR_5MajorE1ELST_1ELNSR_7ScaleInE1ELSU_1EEEEEENSA_6LayoutINSB_IJSE_SE_SE_EEENSB_IJNSC_ILi0EEESZ_SZ_EEEEENSB_IJNSA_10UnderscoreES12_S12_EEEEENS7_6detail26Sm90ImplicitGemmTileTraitsINSA_13SM90_TMA_LOADENSA_14ComposedLayoutINSA_7SwizzleILi3ELi4ELi3EEENSA_18smem_ptr_flag_bitsILi16EEENSX_INSB_IJNSB_IJNSC_ILi64EEESD_EEENSB_IJNSC_ILi8EEENSC_ILi4EEEEEENSB_IJSE_NSC_ILi14EEEEEEEEENSB_IJNSB_IJSE_NSC_ILi2048EEEEEENSB_IJS1D_NSC_ILi512EEEEEENSB_IJSZ_NSC_ILi4096EEEEEEEEEEEEEvEENS16_INSA_30SM90_TMA_LOAD_IM2COL_MULTICASTES1T_vEEEENS_8epilogue10collective6detail29Sm90TmaWarpSpecializedAdapterINS1Z_15DefaultEpilogueISN_NSB_IJlNSB_IJSE_llEEESZ_EEES24_NS1Y_6thread17LinearCombinationISN_Li1EffLNS25_9ScaleType4KindE0ELNS_15FloatRoundStyleE2ESN_EENS_4gemm15EpilogueDefaultEEEEEvvEEEEvNT_6ParamsE --------------------------
	.section	.text._ZN7cutlass13device_kernelINS_4conv6kernel13ConvUniversalINS1_16ConvProblemShapeILNS1_8OperatorE2ELi2EEENS1_10collective14CollectiveConvINS1_46MainloopSm90TmaGmmaWarpSpecializedImplicitGemmILS5_2ELi14ELi2EN4cute5tupleIJNSA_1CILi2EEENSC_ILi1EEESE_EEENS1_36KernelImplicitTmaWarpSpecializedSm90ELi1EEENSB_IJNSC_ILi128EEENSB_IJSI_EEENSB_IJNSC_ILi32EEEEEEEEENS_10bfloat16_tESN_NSA_8TiledMMAINSA_8MMA_AtomIJNSA_4SM904GMMA28MMA_64x128x16_F32BF16BF16_SSILNSR_5MajorE1ELST_1ELNSR_7ScaleInE1ELSU_1EEEEEENSA_6LayoutINSB_IJSE_SE_SE_EEENSB_IJNSC_ILi0EEESZ_SZ_EEEEENSB_IJNSA_10UnderscoreES12_S12_EEEEENS7_6detail26Sm90ImplicitGemmTileTraitsINSA_13SM90_TMA_LOADENSA_14ComposedLayoutINSA_7SwizzleILi3ELi4ELi3EEENSA_18smem_ptr_flag_bitsILi16EEENSX_INSB_IJNSB_IJNSC_ILi64EEESD_EEENSB_IJNSC_ILi8EEENSC_ILi4EEEEEENSB_IJSE_NSC_ILi14EEEEEEEEENSB_IJNSB_IJSE_NSC_ILi2048EEEEEENSB_IJS1D_NSC_ILi512EEEEEENSB_IJSZ_NSC_ILi4096EEEEEEEEEEEEEvEENS16_INSA_30SM90_TMA_LOAD_IM2COL_MULTICASTES1T_vEEEENS_8epilogue10collective6detail29Sm90TmaWarpSpecializedAdapterINS1Z_15DefaultEpilogueISN_NSB_IJlNSB_IJSE_llEEESZ_EEES24_NS1Y_6thread17LinearCombinationISN_Li1EffLNS25_9ScaleType4KindE0ELNS_15FloatRoundStyleE2ESN_EENS_4gemm15EpilogueDefaultEEEEEvvEEEEvNT_6ParamsE,"ax",@progbits
	.align	128
.text._ZN7cutlass13device_kernelINS_4conv6kernel13ConvUniversalINS1_16ConvProblemShapeILNS1_8OperatorE2ELi2EEENS1_10collective14CollectiveConvINS1_46MainloopSm90TmaGmmaWarpSpecializedImplicitGemmILS5_2ELi14ELi2EN4cute5tupleIJNSA_1CILi2EEENSC_ILi1EEESE_EEENS1_36KernelImplicitTmaWarpSpecializedSm90ELi1EEENSB_IJNSC_ILi128EEENSB_IJSI_EEENSB_IJNSC_ILi32EEEEEEEEENS_10bfloat16_tESN_NSA_8TiledMMAINSA_8MMA_AtomIJNSA_4SM904GMMA28MMA_64x128x16_F32BF16BF16_SSILNSR_5MajorE1ELST_1ELNSR_7ScaleInE1ELSU_1EEEEEENSA_6LayoutINSB_IJSE_SE_SE_EEENSB_IJNSC_ILi0EEESZ_SZ_EEEEENSB_IJNSA_10UnderscoreES12_S12_EEEEENS7_6detail26Sm90ImplicitGemmTileTraitsINSA_13SM90_TMA_LOADENSA_14ComposedLayoutINSA_7SwizzleILi3ELi4ELi3EEENSA_18smem_ptr_flag_bitsILi16EEENSX_INSB_IJNSB_IJNSC_ILi64EEESD_EEENSB_IJNSC_ILi8EEENSC_ILi4EEEEEENSB_IJSE_NSC_ILi14EEEEEEEEENSB_IJNSB_IJSE_NSC_ILi2048EEEEEENSB_IJS1D_NSC_ILi512EEEEEENSB_IJSZ_NSC_ILi4096EEEEEEEEEEEEEvEENS16_INSA_30SM90_TMA_LOAD_IM2COL_MULTICASTES1T_vEEEENS_8epilogue10collective6detail29Sm90TmaWarpSpecializedAdapterINS1Z_15DefaultEpilogueISN_NSB_IJlNSB_IJSE_llEEESZ_EEES24_NS1Y_6thread17LinearCombinationISN_Li1EffLNS25_9ScaleType4KindE0ELNS_15FloatRoundStyleE2ESN_EENS_4gemm15EpilogueDefaultEEEEEvvEEEEvNT_6ParamsE:
        .type           _ZN7cutlass13device_kernelINS_4conv6kernel13ConvUniversalINS1_16ConvProblemShapeILNS1_8OperatorE2ELi2EEENS1_10collective14CollectiveConvINS1_46MainloopSm90TmaGmmaWarpSpecializedImplicitGemmILS5_2ELi14ELi2EN4cute5tupleIJNSA_1CILi2EEENSC_ILi1EEESE_EEENS1_36KernelImplicitTmaWarpSpecializedSm90ELi1EEENSB_IJNSC_ILi128EEENSB_IJSI_EEENSB_IJNSC_ILi32EEEEEEEEENS_10bfloat16_tESN_NSA_8TiledMMAINSA_8MMA_AtomIJNSA_4SM904GMMA28MMA_64x128x16_F32BF16BF16_SSILNSR_5MajorE1ELST_1ELNSR_7ScaleInE1ELSU_1EEEEEENSA_6LayoutINSB_IJSE_SE_SE_EEENSB_IJNSC_ILi0EEESZ_SZ_EEEEENSB_IJNSA_10UnderscoreES12_S12_EEEEENS7_6detail26Sm90ImplicitGemmTileTraitsINSA_13SM90_TMA_LOADENSA_14ComposedLayoutINSA_7SwizzleILi3ELi4ELi3EEENSA_18smem_ptr_flag_bitsILi16EEENSX_INSB_IJNSB_IJNSC_ILi64EEESD_EEENSB_IJNSC_ILi8EEENSC_ILi4EEEEEENSB_IJSE_NSC_ILi14EEEEEEEEENSB_IJNSB_IJSE_NSC_ILi2048EEEEEENSB_IJS1D_NSC_ILi512EEEEEENSB_IJSZ_NSC_ILi4096EEEEEEEEEEEEEvEENS16_INSA_30SM90_TMA_LOAD_IM2COL_MULTICASTES1T_vEEEENS_8epilogue10collective6detail29Sm90TmaWarpSpecializedAdapterINS1Z_15DefaultEpilogueISN_NSB_IJlNSB_IJSE_llEEESZ_EEES24_NS1Y_6thread17LinearCombinationISN_Li1EffLNS25_9ScaleType4KindE0ELNS_15FloatRoundStyleE2ESN_EENS_4gemm15EpilogueDefaultEEEEEvvEEEEvNT_6ParamsE,@function
        .size           _ZN7cutlass13device_kernelINS_4conv6kernel13ConvUniversalINS1_16ConvProblemShapeILNS1_8OperatorE2ELi2EEENS1_10collective14CollectiveConvINS1_46MainloopSm90TmaGmmaWarpSpecializedImplicitGemmILS5_2ELi14ELi2EN4cute5tupleIJNSA_1CILi2EEENSC_ILi1EEESE_EEENS1_36KernelImplicitTmaWarpSpecializedSm90ELi1EEENSB_IJNSC_ILi128EEENSB_IJSI_EEENSB_IJNSC_ILi32EEEEEEEEENS_10bfloat16_tESN_NSA_8TiledMMAINSA_8MMA_AtomIJNSA_4SM904GMMA28MMA_64x128x16_F32BF16BF16_SSILNSR_5MajorE1ELST_1ELNSR_7ScaleInE1ELSU_1EEEEEENSA_6LayoutINSB_IJSE_SE_SE_EEENSB_IJNSC_ILi0EEESZ_SZ_EEEEENSB_IJNSA_10UnderscoreES12_S12_EEEEENS7_6detail26Sm90ImplicitGemmTileTraitsINSA_13SM90_TMA_LOADENSA_14ComposedLayoutINSA_7SwizzleILi3ELi4ELi3EEENSA_18smem_ptr_flag_bitsILi16EEENSX_INSB_IJNSB_IJNSC_ILi64EEESD_EEENSB_IJNSC_ILi8EEENSC_ILi4EEEEEENSB_IJSE_NSC_ILi14EEEEEEEEENSB_IJNSB_IJSE_NSC_ILi2048EEEEEENSB_IJS1D_NSC_ILi512EEEEEENSB_IJSZ_NSC_ILi4096EEEEEEEEEEEEEvEENS16_INSA_30SM90_TMA_LOAD_IM2COL_MULTICASTES1T_vEEEENS_8epilogue10collective6detail29Sm90TmaWarpSpecializedAdapterINS1Z_15DefaultEpilogueISN_NSB_IJlNSB_IJSE_llEEESZ_EEES24_NS1Y_6thread17LinearCombinationISN_Li1EffLNS25_9ScaleType4KindE0ELNS_15FloatRoundStyleE2ESN_EENS_4gemm15EpilogueDefaultEEEEEvvEEEEvNT_6ParamsE,(.L_x_302 - _ZN7cutlass13device_kernelINS_4conv6kernel13ConvUniversalINS1_16ConvProblemShapeILNS1_8OperatorE2ELi2EEENS1_10collective14CollectiveConvINS1_46MainloopSm90TmaGmmaWarpSpecializedImplicitGemmILS5_2ELi14ELi2EN4cute5tupleIJNSA_1CILi2EEENSC_ILi1EEESE_EEENS1_36KernelImplicitTmaWarpSpecializedSm90ELi1EEENSB_IJNSC_ILi128EEENSB_IJSI_EEENSB_IJNSC_ILi32EEEEEEEEENS_10bfloat16_tESN_NSA_8TiledMMAINSA_8MMA_AtomIJNSA_4SM904GMMA28MMA_64x128x16_F32BF16BF16_SSILNSR_5MajorE1ELST_1ELNSR_7ScaleInE1ELSU_1EEEEEENSA_6LayoutINSB_IJSE_SE_SE_EEENSB_IJNSC_ILi0EEESZ_SZ_EEEEENSB_IJNSA_10UnderscoreES12_S12_EEEEENS7_6detail26Sm90ImplicitGemmTileTraitsINSA_13SM90_TMA_LOADENSA_14ComposedLayoutINSA_7SwizzleILi3ELi4ELi3EEENSA_18smem_ptr_flag_bitsILi16EEENSX_INSB_IJNSB_IJNSC_ILi64EEESD_EEENSB_IJNSC_ILi8EEENSC_ILi4EEEEEENSB_IJSE_NSC_ILi14EEEEEEEEENSB_IJNSB_IJSE_NSC_ILi2048EEEEEENSB_IJS1D_NSC_ILi512EEEEEENSB_IJSZ_NSC_ILi4096EEEEEEEEEEEEEvEENS16_INSA_30SM90_TMA_LOAD_IM2COL_MULTICASTES1T_vEEEENS_8epilogue10collective6detail29Sm90TmaWarpSpecializedAdapterINS1Z_15DefaultEpilogueISN_NSB_IJlNSB_IJSE_llEEESZ_EEES24_NS1Y_6thread17LinearCombinationISN_Li1EffLNS25_9ScaleType4KindE0ELNS_15FloatRoundStyleE2ESN_EENS_4gemm15EpilogueDefaultEEEEEvvEEEEvNT_6ParamsE)
        .other          _ZN7cutlass13device_kernelINS_4conv6kernel13ConvUniversalINS1_16ConvProblemShapeILNS1_8OperatorE2ELi2EEENS1_10collective14CollectiveConvINS1_46MainloopSm90TmaGmmaWarpSpecializedImplicitGemmILS5_2ELi14ELi2EN4cute5tupleIJNSA_1CILi2EEENSC_ILi1EEESE_EEENS1_36KernelImplicitTmaWarpSpecializedSm90ELi1EEENSB_IJNSC_ILi128EEENSB_IJSI_EEENSB_IJNSC_ILi32EEEEEEEEENS_10bfloat16_tESN_NSA_8TiledMMAINSA_8MMA_AtomIJNSA_4SM904GMMA28MMA_64x128x16_F32BF16BF16_SSILNSR_5MajorE1ELST_1ELNSR_7ScaleInE1ELSU_1EEEEEENSA_6LayoutINSB_IJSE_SE_SE_EEENSB_IJNSC_ILi0EEESZ_SZ_EEEEENSB_IJNSA_10UnderscoreES12_S12_EEEEENS7_6detail26Sm90ImplicitGemmTileTraitsINSA_13SM90_TMA_LOADENSA_14ComposedLayoutINSA_7SwizzleILi3ELi4ELi3EEENSA_18smem_ptr_flag_bitsILi16EEENSX_INSB_IJNSB_IJNSC_ILi64EEESD_EEENSB_IJNSC_ILi8EEENSC_ILi4EEEEEENSB_IJSE_NSC_ILi14EEEEEEEEENSB_IJNSB_IJSE_NSC_ILi2048EEEEEENSB_IJS1D_NSC_ILi512EEEEEENSB_IJSZ_NSC_ILi4096EEEEEEEEEEEEEvEENS16_INSA_30SM90_TMA_LOAD_IM2COL_MULTICASTES1T_vEEEENS_8epilogue10collective6detail29Sm90TmaWarpSpecializedAdapterINS1Z_15DefaultEpilogueISN_NSB_IJlNSB_IJSE_llEEESZ_EEES24_NS1Y_6thread17LinearCombinationISN_Li1EffLNS25_9ScaleType4KindE0ELNS_15FloatRoundStyleE2ESN_EENS_4gemm15EpilogueDefaultEEEEEvvEEEEvNT_6ParamsE,@"STO_CUDA_ENTRY STV_DEFAULT"
_ZN7cutlass13device_kernelINS_4conv6kernel13ConvUniversalINS1_16ConvProblemShapeILNS1_8OperatorE2ELi2EEENS1_10collective14CollectiveConvINS1_46MainloopSm90TmaGmmaWarpSpecializedImplicitGemmILS5_2ELi14ELi2EN4cute5tupleIJNSA_1CILi2EEENSC_ILi1EEESE_EEENS1_36KernelImplicitTmaWarpSpecializedSm90ELi1EEENSB_IJNSC_ILi128EEENSB_IJSI_EEENSB_IJNSC_ILi32EEEEEEEEENS_10bfloat16_tESN_NSA_8TiledMMAINSA_8MMA_AtomIJNSA_4SM904GMMA28MMA_64x128x16_F32BF16BF16_SSILNSR_5MajorE1ELST_1ELNSR_7ScaleInE1ELSU_1EEEEEENSA_6LayoutINSB_IJSE_SE_SE_EEENSB_IJNSC_ILi0EEESZ_SZ_EEEEENSB_IJNSA_10UnderscoreES12_S12_EEEEENS7_6detail26Sm90ImplicitGemmTileTraitsINSA_13SM90_TMA_LOADENSA_14ComposedLayoutINSA_7SwizzleILi3ELi4ELi3EEENSA_18smem_ptr_flag_bitsILi16EEENSX_INSB_IJNSB_IJNSC_ILi64EEESD_EEENSB_IJNSC_ILi8EEENSC_ILi4EEEEEENSB_IJSE_NSC_ILi14EEEEEEEEENSB_IJNSB_IJSE_NSC_ILi2048EEEEEENSB_IJS1D_NSC_ILi512EEEEEENSB_IJSZ_NSC_ILi4096EEEEEEEEEEEEEvEENS16_INSA_30SM90_TMA_LOAD_IM2COL_MULTICASTES1T_vEEEENS_8epilogue10collective6detail29Sm90TmaWarpSpecializedAdapterINS1Z_15DefaultEpilogueISN_NSB_IJlNSB_IJSE_llEEESZ_EEES24_NS1Y_6thread17LinearCombinationISN_Li1EffLNS25_9ScaleType4KindE0ELNS_15FloatRoundStyleE2ESN_EENS_4gemm15EpilogueDefaultEEEEEvvEEEEvNT_6ParamsE:
[----:B------:R-:W-:Y:S01]  /*0000*/  LDC R1, c[0x0][0x28] ;  /* 0x00000a00ff017b82 */ /* 0x000fe20000000800 */
[----:B------:R-:W0:Y:S01]  /*0010*/  S2R R13, SR_TID.X ;  /* 0x00000000000d7919 */ /* 0x000e220000002100 */
[----:B------:R-:W-:Y:S01]  /*0020*/  ELECT P0, URZ, PT ;  /* 0x00000000003f782f */ /* 0x000fe20003800000 */
[----:B------:R-:W-:Y:S01]  /*0030*/  BSSY B0, `(.L_x_0) ;  /* 0x0000010000007945 */ /* 0x000fe20003800000 */
[----:B------:R-:W1:Y:S01]  /*0040*/  S2R R14, SR_CTAID.X ;  /* 0x00000000000e7919 */ /* 0x000e620000002500 */
[--C-:B0-----:R-:W-:Y:S02]  /*0050*/  SHF.R.U32.HI R0, RZ, 0x5, R13.reuse ;  /* 0x00000005ff007819 */ /* 0x101fe4000001160d */
[----:B------:R-:W-:-:S03]  /*0060*/  SHF.R.U32.HI R3, RZ, 0x7, R13 ;  /* 0x00000007ff037819 */ /* 0x000fc6000001160d */
[----:B------:R-:W0:Y:S04]  /*0070*/  SHFL.IDX PT, R2, R0, RZ, 0x1f ;  /* 0x00001fff00027589 */ /* 0x000e2800000e0000 */
[----:B------:R2:W3:Y:S01]  /*0080*/  SHFL.IDX PT, R11, R3, RZ, 0x1f ;  /* 0x00001fff030b7589 */ /* 0x0004e200000e0000 */
[----:B0-----:R-:W-:-:S13]  /*0090*/  ISETP.NE.OR P0, PT, R2, RZ, !P0 ;  /* 0x000000ff0200720c */ /* 0x001fda0004705670 */
[----:B-123--:R-:W-:Y:S05]  /*00a0*/  @P0 BRA `(.L_x_1) ;  /* 0x0000000000200947 */ /* 0x00efea0003800000 */
[----:B------:R-:W-:Y:S02]  /*00b0*/  ULDC.64 UR4, c[0x0][0x198] ;  /* 0x0000660000047ab9 */ /* 0x000fe40000000a00 */
[----:B------:R-:W-:Y:S02]  /*00c0*/  UIADD3 UR6, UP0, UR4, 0xf0, URZ ;  /* 0x000000f004067890 */ /* 0x000fe4000ff1e03f */
[----:B------:R-:W-:Y:S02]  /*00d0*/  UIADD3 UR4, UP1, UR4, 0x1f0, URZ ;  /* 0x000001f004047890 */ /* 0x000fe4000ff3e03f */
[----:B------:R-:W-:Y:S02]  /*00e0*/  UIADD3.X UR7, URZ, UR5, URZ, UP0, !UPT ;  /* 0x000000053f077290 */ /* 0x000fe400087fe43f */
[----:B------:R-:W-:-:S07]  /*00f0*/  UIADD3.X UR5, URZ, UR5, URZ, UP1, !UPT ;  /* 0x000000053f057290 */ /* 0x000fce0008ffe43f */
[----:B------:R0:W-:Y:S02]  /*0100*/  UTMACCTL.PF [UR6] ;  /* 0x00000000060079b9 */ /* 0x0001e40008040000 */
[----:B------:R0:W-:Y:S02]  /*0110*/  UTMACCTL.PF [UR4] ;  /* 0x00000000040079b9 */ /* 0x0001e40008040000 */
[----:B0-----:R-:W-:Y:S01]  /*0120*/  NOP ;  /* 0x0000000000007918 */ /* 0x001fe20000000000 */
.L_x_1:
[----:B------:R-:W-:Y:S05]  /*0130*/  BSYNC B0 ;  /* 0x0000000000007941 */ /* 0x000fea0003800000 */
.L_x_0:
[----:B------:R-:W0:Y:S01]  /*0140*/  SHFL.IDX PT, R0, R0, RZ, 0x1f ;  /* 0x00001fff00007589 */ /* 0x000e2200000e0000 */
[----:B------:R-:W-:Y:S02]  /*0150*/  SHF.R.S32.HI R4, RZ, 0x1f, R13 ;  /* 0x0000001fff047819 */ /* 0x000fe4000001140d */
[----:B------:R-:W-:Y:S01]  /*0160*/  I2FP.F32.U32 R6, R14 ;  /* 0x0000000e00067245 */ /* 0x000fe20000201000 */
[----:B------:R-:W1:Y:S01]  /*0170*/  S2R R16, SR_CTAID.Y ;  /* 0x0000000000107919 */ /* 0x000e620000002600 */
[----:B------:R-:W-:-:S04]  /*0180*/  LEA.HI R4, R4, R13, RZ, 0x7 ;  /* 0x0000000d04047211 */ /* 0x000fc800078f38ff */
[----:B------:R-:W-:-:S05]  /*0190*/  LOP3.LUT R4, R4, 0xffffff80, RZ, 0xc0, !PT ;  /* 0xffffff8004047812 */ /* 0x000fca00078ec0ff */
[----:B------:R-:W-:-:S05]  /*01a0*/  IMAD.IADD R18, R13, 0x1, -R4 ;  /* 0x000000010d127824 */ /* 0x000fca00078e0a04 */
[----:B------:R-:W-:-:S04]  /*01b0*/  SHF.R.S32.HI R3, RZ, 0x1f, R18 ;  /* 0x0000001fff037819 */ /* 0x000fc80000011412 */
[----:B------:R-:W-:Y:S02]  /*01c0*/  LEA.HI R3, R3, R18, RZ, 0x3 ;  /* 0x0000001203037211 */ /* 0x000fe400078f18ff */
[----:B0-----:R-:W-:Y:S02]  /*01d0*/  ISETP.NE.AND P0, PT, R0, RZ, PT ;  /* 0x000000ff0000720c */ /* 0x001fe40003f05270 */
[--C-:B------:R-:W-:Y:S02]  /*01e0*/  SHF.R.S32.HI R4, RZ, 0x3, R3.reuse ;  /* 0x00000003ff047819 */ /* 0x100fe40000011403 */
[----:B------:R-:W-:Y:S02]  /*01f0*/  SHF.R.S32.HI R3, RZ, 0x1f, R3 ;  /* 0x0000001fff037819 */ /* 0x000fe40000011403 */
[----:B------:R-:W-:-:S07]  /*0200*/  SHF.R.S32.HI R5, RZ, 0x1f, R0 ;  /* 0x0000001fff057819 */ /* 0x000fce0000011400 */
[----:B-1----:R-:W-:Y:S05]  /*0210*/  @P0 BRA `(.L_x_2) ;  /* 0x0000000000b40947 */ /* 0x002fea0003800000 */
[----:B------:R-:W-:Y:S01]  /*0220*/  ELECT P0, URZ, PT ;  /* 0x00000000003f782f */ /* 0x000fe20003800000 */
[----:B------:R-:W-:-:S12]  /*0230*/  BSSY B0, `(.L_x_2) ;  /* 0x000002b000007945 */ /* 0x000fd80003800000 */
[----:B------:R-:W-:Y:S05]  /*0240*/  @!P0 BRA `(.L_x_3) ;  /* 0x0000000000a48947 */ /* 0x000fea0003800000 */
[----:B------:R-:W0:Y:S01]  /*0250*/  S2UR UR8, SR_CgaCtaId ;  /* 0x00000000000879c3 */ /* 0x000e220000008800 */
[----:B------:R-:W-:Y:S01]  /*0260*/  UMOV UR4, 0x400 ;  /* 0x0000040000047882 */ /* 0x000fe20000000000 */
[----:B------:R-:W-:Y:S01]  /*0270*/  UMOV UR5, 0x1 ;  /* 0x0000000100057882 */ /* 0x000fe20000000000 */
[----:B------:R-:W-:Y:S02]  /*0280*/  UMOV UR6, 0x2 ;  /* 0x0000000200067882 */ /* 0x000fe40000000000 */
[----:B------:R-:W-:-:S04]  /*0290*/  UIADD3 UR6, -UR6, 0x100000, URZ ;  /* 0x0010000006067890 */ /* 0x000fc8000fffe13f */
[----:B------:R-:W-:Y:S02]  /*02a0*/  USHF.L.U32 UR7, UR6, 0xb, URZ ;  /* 0x0000000b06077899 */ /* 0x000fe4000800063f */
[----:B------:R-:W-:Y:S02]  /*02b0*/  USHF.L.U32 UR6, UR6, 0x1, URZ ;  /* 0x0000000106067899 */ /* 0x000fe4000800063f */
[----:B0-----:R-:W-:Y:S02]  /*02c0*/  ULEA UR8, UR8, UR4, 0x18 ;  /* 0x0000000408087291 */ /* 0x001fe4000f8ec03f */
[----:B------:R-:W-:-:S04]  /*02d0*/  UIADD3 UR4, -UR5, 0x100000, URZ ;  /* 0x0010000005047890 */ /* 0x000fc8000fffe13f */
[----:B------:R-:W-:Y:S02]  /*02e0*/  USHF.L.U32 UR5, UR4, 0xb, URZ ;  /* 0x0000000b04057899 */ /* 0x000fe4000800063f */
[----:B------:R-:W-:Y:S01]  /*02f0*/  USHF.L.U32 UR4, UR4, 0x1, URZ ;  /* 0x0000000104047899 */ /* 0x000fe2000800063f */
[----:B------:R-:W0:Y:S11]  /*0300*/  FENCE.VIEW.ASYNC.S ;  /* 0x00000000000073c6 */ /* 0x000e360000000000 */
[----:B0-----:R0:W1:Y:S01]  /*0310*/  SYNCS.EXCH.64 URZ, [UR8+0x38000], UR4 ;  /* 0x03800004083f75b2 */ /* 0x0010620008000100 */
[----:B------:R0:W2:Y:S01]  /*0320*/  SYNCS.EXCH.64 URZ, [UR8+0x38070], UR6 ;  /* 0x03807006083f75b2 */ /* 0x0000a20008000100 */
[----:B------:R0:W3:Y:S01]  /*0330*/  SYNCS.EXCH.64 URZ, [UR8+0x38008], UR4 ;  /* 0x03800804083f75b2 */ /* 0x0000e20008000100 */
[----:B------:R0:W4:Y:S01]  /*0340*/  SYNCS.EXCH.64 URZ, [UR8+0x38078], UR6 ;  /* 0x03807806083f75b2 */ /* 0x0001220008000100 */
[----:B------:R0:W0:Y:S01]  /*0350*/  SYNCS.EXCH.64 URZ, [UR8+0x38010], UR4 ;  /* 0x03801004083f75b2 */ /* 0x0000220008000100 */
        /* <DEDUP_REMOVED lines=23> */
[----:B-1234-:R-:W-:Y:S01]  /*04d0*/  NOP ;  /* 0x0000000000007918 */ /* 0x01efe20000000000 */
.L_x_3:
[----:B0-----:R-:W-:Y:S05]  /*04e0*/  BSYNC B0 ;  /* 0x0000000000007941 */ /* 0x001fea0003800000 */
.L_x_2:
[----:B------:R-:W-:Y:S01]  /*04f0*/  ULDC UR4, c[0x0][0x150] ;  /* 0x0000540000047ab9 */ /* 0x000fe20000000800 */
[----:B------:R-:W-:Y:S01]  /*0500*/  LEA.HI R3, R3, R4, RZ, 0x2 ;  /* 0x0000000403037211 */ /* 0x000fe200078f10ff */
[----:B------:R-:W-:Y:S01]  /*0510*/  FMUL R6, R6, UR4 ;  /* 0x0000000406067c20 */ /* 0x000fe20008400000 */
[----:B------:R-:W-:Y:S01]  /*0520*/  LEA.HI R5, R5, R0, RZ, 0x2 ;  /* 0x0000000005057211 */ /* 0x000fe200078f10ff */
[----:B------:R-:W-:Y:S01]  /*0530*/  ULDC UR4, c[0x0][0x154] ;  /* 0x0000550000047ab9 */ /* 0x000fe20000000800 */
[----:B------:R-:W-:Y:S01]  /*0540*/  LOP3.LUT R3, R3, 0xfffffffc, RZ, 0xc0, !PT ;  /* 0xfffffffc03037812 */ /* 0x000fe200078ec0ff */
[----:B------:R-:W0:Y:S01]  /*0550*/  LDC R8, c[0x0][0x140] ;  /* 0x00005000ff087b82 */ /* 0x000e220000000800 */
[----:B------:R-:W-:Y:S01]  /*0560*/  LOP3.LUT R5, R5, 0x3ffffffc, RZ, 0xc0, !PT ;  /* 0x3ffffffc05057812 */ /* 0x000fe200078ec0ff */
[----:B------:R-:W1:Y:S01]  /*0570*/  F2I.U32.TRUNC.NTZ R6, R6 ;  /* 0x0000000600067305 */ /* 0x000e62000020f000 */
[----:B------:R-:W-:Y:S01]  /*0580*/  LOP3.LUT P0, RZ, R18, 0x7, RZ, 0xc0, !PT ;  /* 0x0000000712ff7812 */ /* 0x000fe2000780c0ff */
[----:B------:R-:W-:Y:S01]  /*0590*/  IMAD.IADD R3, R4, 0x1, -R3 ;  /* 0x0000000104037824 */ /* 0x000fe200078e0a03 */
[----:B------:R-:W-:Y:S01]  /*05a0*/  ISETP.NE.AND P3, PT, R11, 0x1, PT ;  /* 0x000000010b00780c */ /* 0x000fe20003f65270 */
[----:B------:R-:W-:Y:S01]  /*05b0*/  IMAD.IADD R0, R0, 0x1, -R5 ;  /* 0x0000000100007824 */ /* 0x000fe200078e0a05 */
[----:B------:R-:W-:Y:S01]  /*05c0*/  I2FP.F32.U32 R5, R16 ;  /* 0x0000001000057245 */ /* 0x000fe20000201000 */
[----:B------:R-:W-:Y:S01]  /*05d0*/  NOP ;  /* 0x0000000000007918 */ /* 0x000fe20000000000 */
[----:B------:R-:W-:Y:S01]  /*05e0*/  NOP ;  /* 0x0000000000007918 */ /* 0x000fe20000000000 */
[----:B------:R-:W-:-:S02]  /*05f0*/  IMAD R4, R0, 0x4, R3 ;  /* 0x0000000400047824 */ /* 0x000fc400078e0203 */
[----:B------:R-:W-:Y:S01]  /*0600*/  FMUL R7, R5, UR4 ;  /* 0x0000000405077c20 */ /* 0x000fe20008400000 */
[----:B------:R-:W-:Y:S02]  /*0610*/  ULDC UR4, c[0x0][0x144] ;  /* 0x0000510000047ab9 */ /* 0x000fe40000000800 */
[----:B------:R-:W-:Y:S01]  /*0620*/  LEA.HI R0, R4, R4, RZ, 0x1 ;  /* 0x0000000404007211 */ /* 0x000fe200078f08ff */
[----:B-1----:R-:W-:Y:S02]  /*0630*/  IMAD.MOV R5, RZ, RZ, -R6 ;  /* 0x000000ffff057224 */ /* 0x002fe400078e0a06 */
[----:B------:R-:W1:Y:S01]  /*0640*/  F2I.U32.TRUNC.NTZ R7, R7 ;  /* 0x0000000700077305 */ /* 0x000e62000020f000 */
[----:B------:R-:W-:Y:S01]  /*0650*/  LOP3.LUT R3, R0, 0xfffffffe, RZ, 0xc0, !PT ;  /* 0xfffffffe00037812 */ /* 0x000fe200078ec0ff */
[----:B------:R-:W-:Y:S02]  /*0660*/  IMAD.MOV.U32 R6, RZ, RZ, 0x1 ;  /* 0x00000001ff067424 */ /* 0x000fe400078e00ff */
[----:B------:R-:W-:Y:S01]  /*0670*/  IMAD R0, R5, UR4, R14 ;  /* 0x0000000405007c24 */ /* 0x000fe2000f8e020e */
[----:B------:R-:W-:Y:S01]  /*0680*/  ULDC UR4, c[0x0][0x148] ;  /* 0x0000520000047ab9 */ /* 0x000fe20000000800 */
[----:B------:R-:W-:Y:S01]  /*0690*/  IMAD.IADD R3, R4, 0x1, -R3 ;  /* 0x0000000104037824 */ /* 0x000fe200078e0a03 */
[----:B0-----:R-:W-:Y:S01]  /*06a0*/  ISETP.EQ.U32.AND P1, PT, R8, 0x1, PT ;  /* 0x000000010800780c */ /* 0x001fe20003f22070 */
[----:B------:R-:W-:-:S03]  /*06b0*/  IMAD.SHL.U32 R5, R4, 0x4, RZ ;  /* 0x0000000404057824 */ /* 0x000fc600078e00ff */
[----:B------:R-:W-:Y:S02]  /*06c0*/  ISETP.NE.AND P4, PT, R3, R0, PT ;  /* 0x000000000300720c */ /* 0x000fe40003f85270 */
[----:B------:R-:W-:Y:S01]  /*06d0*/  SHF.R.S32.HI R3, RZ, 0x1f, R2 ;  /* 0x0000001fff037819 */ /* 0x000fe20000011402 */
[----:B-1----:R-:W-:-:S03]  /*06e0*/  IMAD.MOV R9, RZ, RZ, -R7 ;  /* 0x000000ffff097224 */ /* 0x002fc600078e0a07 */
[----:B------:R-:W-:Y:S02]  /*06f0*/  LEA.HI R0, R3, R2, RZ, 0x2 ;  /* 0x0000000203007211 */ /* 0x000fe400078f10ff */
[----:B------:R-:W-:Y:S01]  /*0700*/  LOP3.LUT R3, R4, 0xc, R5, 0x78, !PT ;  /* 0x0000000c04037812 */ /* 0x000fe200078e7805 */
[----:B------:R-:W-:Y:S01]  /*0710*/  IMAD R7, R9, UR4, R16 ;  /* 0x0000000409077c24 */ /* 0x000fe2000f8e0210 */
[----:B------:R-:W-:Y:S02]  /*0720*/  LOP3.LUT R5, R0, 0xfffffffc, RZ, 0xc0, !PT ;  /* 0xfffffffc00057812 */ /* 0x000fe400078ec0ff */
[C---:B------:R-:W-:Y:S02]  /*0730*/  ISETP.LT.U32.AND P0, PT, R3.reuse, 0x2, !P0 ;  /* 0x000000020300780c */ /* 0x040fe40004701070 */
[----:B------:R-:W-:Y:S01]  /*0740*/  @P4 LEA.HI R0, R3, R3, RZ, 0x1 ;  /* 0x0000000303004211 */ /* 0x000fe200078f08ff */
[----:B------:R-:W-:-:S03]  /*0750*/  IMAD.IADD R10, R2, 0x1, -R5 ;  /* 0x00000001020a7824 */ /* 0x000fc600078e0a05 */
[----:B------:R-:W-:Y:S02]  /*0760*/  @P4 SHF.R.S32.HI R0, RZ, 0x1, R0 ;  /* 0x00000001ff004819 */ /* 0x000fe40000011400 */
[----:B------:R-:W-:Y:S02]  /*0770*/  LOP3.LUT P2, RZ, R11, R10, RZ, 0xfc, !PT ;  /* 0x0000000a0bff7212 */ /* 0x000fe4000784fcff */
[----:B------:R-:W-:Y:S02]  /*0780*/  @P4 ISETP.NE.AND P5, PT, R0, R7, PT ;  /* 0x000000070000420c */ /* 0x000fe40003fa5270 */
[----:B------:R-:W-:Y:S02]  /*0790*/  SEL R5, RZ, 0x1, P2 ;  /* 0x00000001ff057807 */ /* 0x000fe40001000000 */
[----:B------:R-:W-:Y:S02]  /*07a0*/  SEL R7, RZ, 0x1, !P0 ;  /* 0x00000001ff077807 */ /* 0x000fe40004000000 */
[----:B------:R-:W-:-:S02]  /*07b0*/  @P4 SEL R6, RZ, 0x1, P5 ;  /* 0x00000001ff064807 */ /* 0x000fc40002800000 */
[----:B------:R-:W-:Y:S02]  /*07c0*/  SEL R5, R5, 0x2, P3 ;  /* 0x0000000205057807 */ /* 0x000fe40001800000 */
[----:B------:R-:W-:Y:S01]  /*07d0*/  LOP3.LUT R6, R6, R7, RZ, 0xc0, !PT ;  /* 0x0000000706067212 */ /* 0x000fe200078ec0ff */
[----:B------:R-:W-:Y:S06]  /*07e0*/  @!P1 BRA `(.L_x_4) ;  /* 0x0000000000089947 */ /* 0x000fec0003800000 */
[----:B------:R-:W-:Y:S01]  /*07f0*/  UCGABAR_ARV ;  /* 0x00000000000079c7 */ /* 0x000fe20008000000 */
[----:B------:R-:W-:Y:S05]  /*0800*/  BRA `(.L_x_5) ;  /* 0x0000000000047947 */ /* 0x000fea0003800000 */
.L_x_4:
[----:B------:R-:W-:Y:S01]  /*0810*/  NOP ;  /* 0x0000000000007918 */ /* 0x000fe20000000000 */
.L_x_5:
[----:B------:R-:W-:Y:S01]  /*0820*/  ULDC.64 UR4, c[0x0][0x598] ;  /* 0x0001660000047ab9 */ /* 0x000fe20000000a00 */
[----:B------:R-:W-:Y:S01]  /*0830*/  ULDC.64 UR12, c[0x0][0x208] ;  /* 0x00008200000c7ab9 */ /* 0x000fe20000000a00 */
[----:B------:R-:W-:-:S04]  /*0840*/  ISETP.NE.U32.AND P0, PT, RZ, UR4, PT ;  /* 0x00000004ff007c0c */ /* 0x000fc8000bf05070 */
[----:B------:R-:W-:-:S13]  /*0850*/  ISETP.NE.AND.EX P0, PT, RZ, UR5, PT, P0 ;  /* 0x00000005ff007c0c */ /* 0x000fda000bf05300 */
[----:B------:R-:W-:Y:S05]  /*0860*/  @!P0 BRA `(.L_x_6) ;  /* 0x00000000001c8947 */ /* 0x000fea0003800000 */
[----:B------:R-:W0:Y:S02]  /*0870*/  LDC.64 R8, c[0x0][0x598] ;  /* 0x00016600ff087b82 */ /* 0x000e240000000a00 */
[----:B0-----:R-:W2:Y:S02]  /*0880*/  LDG.E.64 R8, desc[UR12][R8.64] ;  /* 0x0000000c08087981 */ /* 0x001ea4000c1e1b00 */
[----:B--2---:R-:W-:-:S04]  /*0890*/  ISETP.NE.U32.AND P0, PT, R8, RZ, PT ;  /* 0x000000ff0800720c */ /* 0x004fc80003f05070 */
[----:B------:R-:W-:-:S13]  /*08a0*/  ISETP.NE.AND.EX P0, PT, R9, RZ, PT, P0 ;  /* 0x000000ff0900720c */ /* 0x000fda0003f05300 */
[----:B------:R-:W-:Y:S05]  /*08b0*/  @!P0 BRA `(.L_x_6) ;  /* 0x0000000000088947 */ /* 0x000fea0003800000 */
[----:B------:R0:W5:Y:S01]  /*08c0*/  LD.E R0, desc[UR12][R8.64] ;  /* 0x0000000c08007980 */ /* 0x000162000c101900 */
[----:B------:R-:W-:Y:S05]  /*08d0*/  BRA `(.L_x_7) ;  /* 0x0000000000207947 */ /* 0x000fea0003800000 */
.L_x_6:
[----:B------:R-:W-:Y:S02]  /*08e0*/  ULDC.64 UR4, c[0x0][0x588] ;  /* 0x0001620000047ab9 */ /* 0x000fe40000000a00 */
[----:B------:R-:W-:-:S04]  /*08f0*/  ISETP.NE.U32.AND P0, PT, RZ, UR4, PT ;  /* 0x00000004ff007c0c */ /* 0x000fc8000bf05070 */
[----:B------:R-:W-:-:S13]  /*0900*/  ISETP.NE.AND.EX P0, PT, RZ, UR5, PT, P0 ;  /* 0x00000005ff007c0c */ /* 0x000fda000bf05300 */
[----:B------:R-:W-:Y:S05]  /*0910*/  @!P0 BRA `(.L_x_8) ;  /* 0x00000000000c8947 */ /* 0x000fea0003800000 */
[----:B------:R-:W0:Y:S02]  /*0920*/  LDC.64 R8, c[0x0][0x588] ;  /* 0x00016200ff087b82 */ /* 0x000e240000000a00 */
[----:B0-----:R1:W5:Y:S01]  /*0930*/  LDG.E R0, desc[UR12][R8.64] ;  /* 0x0000000c08007981 */ /* 0x001362000c1e1900 */
[----:B------:R-:W-:Y:S05]  /*0940*/  BRA `(.L_x_7) ;  /* 0x0000000000047947 */ /* 0x000fea0003800000 */
.L_x_8:
[----:B------:R-:W2:Y:S02]  /*0950*/  LDC R0, c[0x0][0x580] ;  /* 0x00016000ff007b82 */ /* 0x000ea40000000800 */
.L_x_7:
[----:B------:R-:W-:Y:S02]  /*0960*/  ULDC.64 UR4, c[0x0][0x5a0] ;  /* 0x0001680000047ab9 */ /* 0x000fe40000000a00 */
[----:B------:R-:W-:-:S04]  /*0970*/  ISETP.NE.U32.AND P0, PT, RZ, UR4, PT ;  /* 0x00000004ff007c0c */ /* 0x000fc8000bf05070 */
[----:B------:R-:W-:-:S13]  /*0980*/  ISETP.NE.AND.EX P0, PT, RZ, UR5, PT, P0 ;  /* 0x00000005ff007c0c */ /* 0x000fda000bf05300 */
[----:B------:R-:W-:Y:S05]  /*0990*/  @!P0 BRA `(.L_x_9) ;  /* 0x00000000001c8947 */ /* 0x000fea0003800000 */
[----:B01----:R-:W0:Y:S02]  /*09a0*/  LDC.64 R8, c[0x0][0x5a0] ;  /* 0x00016800ff087b82 */ /* 0x003e240000000a00 */
[----:B0-----:R-:W3:Y:S02]  /*09b0*/  LDG.E.64 R8, desc[UR12][R8.64] ;  /* 0x0000000c08087981 */ /* 0x001ee4000c1e1b00 */
[----:B---3--:R-:W-:-:S04]  /*09c0*/  ISETP.NE.U32.AND P0, PT, R8, RZ, PT ;  /* 0x000000ff0800720c */ /* 0x008fc80003f05070 */
[----:B------:R-:W-:-:S13]  /*09d0*/  ISETP.NE.AND.EX P0, PT, R9, RZ, PT, P0 ;  /* 0x000000ff0900720c */ /* 0x000fda0003f05300 */
[----:B------:R-:W-:Y:S05]  /*09e0*/  @!P0 BRA `(.L_x_9) ;  /* 0x0000000000088947 */ /* 0x000fea0003800000 */
[----:B------:R0:W5:Y:S01]  /*09f0*/  LD.E R2, desc[UR12][R8.64] ;  /* 0x0000000c08027980 */ /* 0x000162000c101900 */
[----:B------:R-:W-:Y:S05]  /*0a00*/  BRA `(.L_x_10) ;  /* 0x0000000000207947 */ /* 0x000fea0003800000 */
.L_x_9:
[----:B------:R-:W-:Y:S02]  /*0a10*/  ULDC.64 UR4, c[0x0][0x590] ;  /* 0x0001640000047ab9 */ /* 0x000fe40000000a00 */
[----:B------:R-:W-:-:S04]  /*0a20*/  ISETP.NE.U32.AND P0, PT, RZ, UR4, PT ;  /* 0x00000004ff007c0c */ /* 0x000fc8000bf05070 */
[----:B------:R-:W-:-:S13]  /*0a30*/  ISETP.NE.AND.EX P0, PT, RZ, UR5, PT, P0 ;  /* 0x00000005ff007c0c */ /* 0x000fda000bf05300 */
[----:B------:R-:W-:Y:S05]  /*0a40*/  @!P0 BRA `(.L_x_11) ;  /* 0x00000000000c8947 */ /* 0x000fea0003800000 */
[----:B01----:R-:W0:Y:S02]  /*0a50*/  LDC.64 R8, c[0x0][0x590] ;  /* 0x00016400ff087b82 */ /* 0x003e240000000a00 */
[----:B0-----:R1:W5:Y:S01]  /*0a60*/  LDG.E R2, desc[UR12][R8.64] ;  /* 0x0000000c08027981 */ /* 0x001362000c1e1900 */
[----:B------:R-:W-:Y:S05]  /*0a70*/  BRA `(.L_x_10) ;  /* 0x0000000000047947 */ /* 0x000fea0003800000 */
.L_x_11:
[----:B------:R-:W3:Y:S02]  /*0a80*/  LDC R2, c[0x0][0x584] ;  /* 0x00016100ff027b82 */ /* 0x000ee40000000800 */
.L_x_10:
[----:B------:R-:W4:Y:S01]  /*0a90*/  LDC R4, c[0x0][0x4c0] ;  /* 0x00013000ff047b82 */ /* 0x000f220000000800 */
[----:B------:R-:W-:-:S07]  /*0aa0*/  IABS R20, R16 ;  /* 0x0000001000147213 */ /* 0x000fce0000000000 */
[----:B------:R-:W2:Y:S01]  /*0ab0*/  LDC R23, c[0x0][0x4c4] ;  /* 0x00013100ff177b82 */ /* 0x000ea20000000800 */
[----:B----4-:R-:W-:-:S05]  /*0ac0*/  VIADD R4, R4, 0x7f ;  /* 0x0000007f04047836 */ /* 0x010fca0000000000 */
[----:B------:R-:W-:Y:S02]  /*0ad0*/  SHF.R.S32.HI R7, RZ, 0x1f, R4 ;  /* 0x0000001fff077819 */ /* 0x000fe40000011404 */
[----:B--2---:R-:W-:Y:S02]  /*0ae0*/  IABS R19, R23 ;  /* 0x0000001700137213 */ /* 0x004fe40000000000 */
[----:B------:R-:W-:-:S04]  /*0af0*/  LEA.HI R7, R7, R4, RZ, 0x7 ;  /* 0x0000000407077211 */ /* 0x000fc800078f38ff */
[----:B------:R-:W-:-:S04]  /*0b00*/  SHF.R.S32.HI R7, RZ, 0x7, R7 ;  /* 0x00000007ff077819 */ /* 0x000fc80000011407 */
[-C--:B------:R-:W-:Y:S02]  /*0b10*/  IABS R15, R7.reuse ;  /* 0x00000007000f7213 */ /* 0x080fe40000000000 */
[----:B------:R-:W-:Y:S02]  /*0b20*/  IABS R21, R7 ;  /* 0x0000000700157213 */ /* 0x000fe40000000000 */
[----:B------:R-:W2:Y:S08]  /*0b30*/  I2F.RP R4, R15 ;  /* 0x0000000f00047306 */ /* 0x000eb00000209400 */
[----:B--2---:R-:W0:Y:S02]  /*0b40*/  MUFU.RCP R4, R4 ;  /* 0x0000000400047308 */ /* 0x004e240000001000 */
[----:B01----:R-:W-:-:S06]  /*0b50*/  VIADD R8, R4, 0xffffffe ;  /* 0x0ffffffe04087836 */ /* 0x003fcc0000000000 */
[----:B------:R0:W1:Y:S02]  /*0b60*/  F2I.FTZ.U32.TRUNC.NTZ R9, R8 ;  /* 0x0000000800097305 */ /* 0x000064000021f000 */
[----:B0-----:R-:W-:Y:S02]  /*0b70*/  IMAD.MOV.U32 R8, RZ, RZ, RZ ;  /* 0x000000ffff087224 */ /* 0x001fe400078e00ff */
[----:B-1----:R-:W-:-:S04]  /*0b80*/  IMAD.MOV R12, RZ, RZ, -R9 ;  /* 0x000000ffff0c7224 */ /* 0x002fc800078e0a09 */
[----:B------:R-:W-:Y:S02]  /*0b90*/  IMAD R17, R12, R15, RZ ;  /* 0x0000000f0c117224 */ /* 0x000fe400078e02ff */
[----:B------:R-:W0:Y:S02]  /*0ba0*/  I2F.RP R12, R19 ;  /* 0x00000013000c7306 */ /* 0x000e240000209400 */
[----:B------:R-:W-:-:S04]  /*0bb0*/  IMAD.HI.U32 R9, R9, R17, R8 ;  /* 0x0000001109097227 */ /* 0x000fc800078e0008 */
[----:B------:R-:W-:Y:S02]  /*0bc0*/  IMAD.MOV.U32 R8, RZ, RZ, R20 ;  /* 0x000000ffff087224 */ /* 0x000fe400078e0014 */
[----:B------:R-:W-:Y:S02]  /*0bd0*/  IMAD.MOV R17, RZ, RZ, -R21 ;  /* 0x000000ffff117224 */ /* 0x000fe400078e0a15 */
[----:B------:R-:W-:-:S04]  /*0be0*/  IMAD.HI.U32 R4, R9, R8, RZ ;  /* 0x0000000809047227 */ /* 0x000fc800078e00ff */
[----:B------:R-:W-:Y:S01]  /*0bf0*/  IMAD R8, R4, R17, R8 ;  /* 0x0000001104087224 */ /* 0x000fe200078e0208 */
[----:B0-----:R-:W0:Y:S04]  /*0c00*/  MUFU.RCP R12, R12 ;  /* 0x0000000c000c7308 */ /* 0x001e280000001000 */
[----:B------:R-:W-:-:S13]  /*0c10*/  ISETP.GT.U32.AND P2, PT, R15, R8, PT ;  /* 0x000000080f00720c */ /* 0x000fda0003f44070 */
[----:B------:R-:W-:Y:S02]  /*0c20*/  @!P2 IMAD.IADD R8, R8, 0x1, -R15 ;  /* 0x000000010808a824 */ /* 0x000fe400078e0a0f */
[----:B0-----:R-:W-:Y:S02]  /*0c30*/  VIADD R9, R12, 0xffffffe ;  /* 0x0ffffffe0c097836 */ /* 0x001fe40000000000 */
[----:B------:R-:W-:Y:S01]  /*0c40*/  @!P2 VIADD R4, R4, 0x1 ;  /* 0x000000010404a836 */ /* 0x000fe20000000000 */
[----:B------:R-:W-:Y:S02]  /*0c50*/  ISETP.GE.U32.AND P0, PT, R8, R15, PT ;  /* 0x0000000f0800720c */ /* 0x000fe40003f06070 */
[----:B------:R-:W-:Y:S01]  /*0c60*/  LOP3.LUT R8, R16, R7, RZ, 0x3c, !PT ;  /* 0x0000000710087212 */ /* 0x000fe200078e3cff */
[----:B------:R-:W0:Y:S01]  /*0c70*/  F2I.FTZ.U32.TRUNC.NTZ R9, R9 ;  /* 0x0000000900097305 */ /* 0x000e22000021f000 */
[----:B------:R-:W-:Y:S02]  /*0c80*/  ISETP.NE.AND P2, PT, R7, RZ, PT ;  /* 0x000000ff0700720c */ /* 0x000fe40003f45270 */
[----:B------:R-:W-:Y:S01]  /*0c90*/  ISETP.GE.AND P3, PT, R8, RZ, PT ;  /* 0x000000ff0800720c */ /* 0x000fe20003f66270 */
[----:B------:R-:W-:-:S06]  /*0ca0*/  IMAD.MOV.U32 R8, RZ, RZ, RZ ;  /* 0x000000ffff087224 */ /* 0x000fcc00078e00ff */
[----:B------:R-:W-:-:S04]  /*0cb0*/  @P0 VIADD R4, R4, 0x1 ;  /* 0x0000000104040836 */ /* 0x000fc80000000000 */
[----:B------:R-:W-:Y:S02]  /*0cc0*/  IMAD.MOV.U32 R20, RZ, RZ, R4 ;  /* 0x000000ffff147224 */ /* 0x000fe400078e0004 */
[----:B0-----:R-:W-:Y:S02]  /*0cd0*/  IMAD.MOV R4, RZ, RZ, -R9 ;  /* 0x000000ffff047224 */ /* 0x001fe400078e0a09 */
[----:B------:R-:W-:Y:S01]  /*0ce0*/  @!P3 IMAD.MOV R20, RZ, RZ, -R20 ;  /* 0x000000ffff14b224 */ /* 0x000fe200078e0a14 */
[----:B------:R-:W-:Y:S01]  /*0cf0*/  @!P2 LOP3.LUT R20, RZ, R7, RZ, 0x33, !PT ;  /* 0x00000007ff14a212 */ /* 0x000fe200078e33ff */
[----:B------:R-:W-:-:S03]  /*0d00*/  IMAD R15, R4, R19, RZ ;  /* 0x00000013040f7224 */ /* 0x000fc600078e02ff */
[----:B------:R-:W-:Y:S01]  /*0d10*/  IABS R4, R20 ;  /* 0x0000001400047213 */ /* 0x000fe20000000000 */
[----:B------:R-:W-:-:S04]  /*0d20*/  IMAD.HI.U32 R8, R9, R15, R8 ;  /* 0x0000000f09087227 */ /* 0x000fc800078e0008 */
[----:B------:R-:W-:-:S04]  /*0d30*/  IMAD.MOV.U32 R9, RZ, RZ, R4 ;  /* 0x000000ffff097224 */ /* 0x000fc800078e0004 */
[----:B------:R-:W-:-:S04]  /*0d40*/  IMAD.HI.U32 R4, R8, R9, RZ ;  /* 0x0000000908047227 */ /* 0x000fc800078e00ff */
[----:B------:R-:W-:-:S04]  /*0d50*/  IMAD.MOV R8, RZ, RZ, -R4 ;  /* 0x000000ffff087224 */ /* 0x000fc800078e0a04 */
[----:B------:R-:W-:-:S05]  /*0d60*/  IMAD R8, R19, R8, R9 ;  /* 0x0000000813087224 */ /* 0x000fca00078e0209 */
[----:B------:R-:W-:-:S13]  /*0d70*/  ISETP.GT.U32.AND P2, PT, R19, R8, PT ;  /* 0x000000081300720c */ /* 0x000fda0003f44070 */
[----:B------:R-:W-:Y:S02]  /*0d80*/  @!P2 IMAD.IADD R8, R8, 0x1, -R19 ;  /* 0x000000010808a824 */ /* 0x000fe400078e0a13 */
[----:B------:R-:W-:Y:S01]  /*0d90*/  @!P2 VIADD R4, R4, 0x1 ;  /* 0x000000010404a836 */ /* 0x000fe20000000000 */
[----:B------:R-:W-:Y:S02]  /*0da0*/  ISETP.NE.AND P2, PT, R23, RZ, PT ;  /* 0x000000ff1700720c */ /* 0x000fe40003f45270 */
[----:B------:R-:W-:Y:S02]  /*0db0*/  ISETP.GE.U32.AND P0, PT, R8, R19, PT ;  /* 0x000000130800720c */ /* 0x000fe40003f06070 */
[----:B------:R-:W-:-:S04]  /*0dc0*/  LOP3.LUT R8, R20, R23, RZ, 0x3c, !PT ;  /* 0x0000001714087212 */ /* 0x000fc800078e3cff */
[----:B------:R-:W-:Y:S01]  /*0dd0*/  ISETP.GE.AND P3, PT, R8, RZ, PT ;  /* 0x000000ff0800720c */ /* 0x000fe20003f66270 */
[----:B------:R-:W-:-:S04]  /*0de0*/  IMAD.MOV R8, RZ, RZ, -R20 ;  /* 0x000000ffff087224 */ /* 0x000fc800078e0a14 */
[----:B------:R-:W-:Y:S02]  /*0df0*/  IMAD R7, R7, R8, R16 ;  /* 0x0000000807077224 */ /* 0x000fe400078e0210 */
[----:B------:R-:W-:-:S06]  /*0e00*/  @P0 VIADD R4, R4, 0x1 ;  /* 0x0000000104040836 */ /* 0x000fcc0000000000 */
[----:B------:R-:W-:Y:S01]  /*0e10*/  @!P3 IMAD.MOV R4, RZ, RZ, -R4 ;  /* 0x000000ffff04b224 */ /* 0x000fe200078e0a04 */
[----:B------:R-:W-:-:S05]  /*0e20*/  @!P2 LOP3.LUT R4, RZ, R23, RZ, 0x33, !PT ;  /* 0x00000017ff04a212 */ /* 0x000fca00078e33ff */
[----:B------:R-:W-:-:S04]  /*0e30*/  IMAD.MOV R12, RZ, RZ, -R4 ;  /* 0x000000ffff0c7224 */ /* 0x000fc800078e0a04 */
[----:B------:R-:W-:Y:S01]  /*0e40*/  IMAD R23, R23, R12, R20 ;  /* 0x0000000c17177224 */ /* 0x000fe200078e0214 */
[----:B------:R-:W-:Y:S06]  /*0e50*/  @!P1 BRA `(.L_x_12) ;  /* 0x00000000000c9947 */ /* 0x000fec0003800000 */
[----:B------:R-:W-:Y:S01]  /*0e60*/  UCGABAR_WAIT ;  /* 0x0000000000007dc7 */ /* 0x000fe20008000000 */
[----:B------:R-:W-:Y:S01]  /*0e70*/  CCTL.IVALL ;  /* 0x00000000ff00798f */ /* 0x000fe20002000000 */
[----:B------:R-:W-:Y:S05]  /*0e80*/  BRA `(.L_x_13) ;  /* 0x0000000000047947 */ /* 0x000fea0003800000 */
.L_x_12:
[----:B------:R-:W-:Y:S06]  /*0e90*/  BAR.SYNC.DEFER_BLOCKING 0x0 ;  /* 0x0000000000007b1d */ /* 0x000fec0000010000 */
.L_x_13:
[----:B------:R-:W0:Y:S01]  /*0ea0*/  LDC R12, c[0x0][0x290] ;  /* 0x0000a400ff0c7b82 */ /* 0x000e220000000800 */
[----:B------:R-:W-:Y:S01]  /*0eb0*/  ISETP.NE.AND P0, PT, R11, RZ, PT ;  /* 0x000000ff0b00720c */ /* 0x000fe20003f05270 */
[----:B0-----:R-:W-:-:S05]  /*0ec0*/  VIADD R8, R12, 0x1f ;  /* 0x0000001f0c087836 */ /* 0x001fca0000000000 */
[----:B------:R-:W-:-:S04]  /*0ed0*/  SHF.R.S32.HI R9, RZ, 0x1f, R8 ;  /* 0x0000001fff097819 */ /* 0x000fc80000011408 */
[----:B------:R-:W-:-:S04]  /*0ee0*/  LEA.HI R8, R9, R8, RZ, 0x5 ;  /* 0x0000000809087211 */ /* 0x000fc800078f28ff */
[----:B------:R-:W-:Y:S01]  /*0ef0*/  SHF.R.S32.HI R8, RZ, 0x5, R8 ;  /* 0x00000005ff087819 */ /* 0x000fe20000011408 */
[----:B------:R-:W-:Y:S06]  /*0f00*/  @!P0 BRA `(.L_x_14) ;  /* 0x000000a000bc8947 */ /* 0x000fec0003800000 */
[----:B------:R-:W-:-:S13]  /*0f10*/  ISETP.NE.AND P0, PT, R11, 0x1, PT ;  /* 0x000000010b00780c */ /* 0x000fda0003f05270 */
[----:B------:R-:W-:Y:S05]  /*0f20*/  @P0 EXIT ;  /* 0x000000000000094d */ /* 0x000fea0003800000 */
[----:B------:R-:W-:Y:S01]  /*0f30*/  ISETP.GE.AND P0, PT, R12, 0x1, PT ;  /* 0x000000010c00780c */ /* 0x000fe20003f06270 */
[----:B------:R-:W-:Y:S01]  /*0f40*/  UMOV UR4, URZ ;  /* 0x0000003f00047c82 */ /* 0x000fe20008000000 */
[----:B------:R-:W-:Y:S02]  /*0f50*/  CS2R R86, SRZ ;  /* 0x0000000000567805 */ /* 0x000fe4000001ff00 */
[----:B------:R-:W-:Y:S02]  /*0f60*/  CS2R R88, SRZ ;  /* 0x0000000000587805 */ /* 0x000fe4000001ff00 */
[----:B------:R-:W-:Y:S02]  /*0f70*/  CS2R R90, SRZ ;  /* 0x00000000005a7805 */ /* 0x000fe4000001ff00 */
[----:B------:R-:W-:Y:S02]  /*0f80*/  CS2R R92, SRZ ;  /* 0x00000000005c7805 */ /* 0x000fe4000001ff00 */
[----:B------:R-:W-:-:S02]  /*0f90*/  CS2R R94, SRZ ;  /* 0x00000000005e7805 */ /* 0x000fc4000001ff00 */
[----:B------:R-:W-:Y:S02]  /*0fa0*/  CS2R R96, SRZ ;  /* 0x0000000000607805 */ /* 0x000fe4000001ff00 */
        /* <DEDUP_REMOVED lines=57> */
[----:B------:R-:W-:Y:S01]  /*1340*/  CS2R R84, SRZ ;  /* 0x0000000000547805 */ /* 0x000fe2000001ff00 */
[----:B------:R-:W-:Y:S06]  /*1350*/  @!P0 BRA `(.L_x_15) ;  /* 0x0000000000948947 */ /* 0x000fec0003800000 */
[----:B------:R-:W-:-:S04]  /*1360*/  LOP3.LUT R9, R5, 0x1, RZ, 0xfc, !PT ;  /* 0x0000000105097812 */ /* 0x000fc800078efcff */
[----:B------:R-:W-:-:S13]  /*1370*/  ISETP.NE.AND P0, PT, R9, 0x3, PT ;  /* 0x000000030900780c */ /* 0x000fda0003f05270 */
[----:B------:R-:W-:Y:S05]  /*1380*/  @!P0 BRA `(.L_x_16) ;  /* 0x0000000000048947 */ /* 0x000fea0003800000 */
[----:B------:R-:W-:Y:S01]  /*1390*/  BPT.TRAP 0x1 ;  /* 0x000000040000795c */ /* 0x000fe20000300000 */
.L_x_16:
[----:B------:R-:W0:Y:S01]  /*13a0*/  S2UR UR5, SR_CgaCtaId ;  /* 0x00000000000579c3 */ /* 0x000e220000008800 */
[----:B------:R-:W-:Y:S01]  /*13b0*/  SHF.L.U32 R9, RZ, 0x1f, RZ ;  /* 0x0000001fff097819 */ /* 0x000fe200000006ff */
[----:B------:R-:W-:Y:S02]  /*13c0*/  UMOV UR4, 0x400 ;  /* 0x0000040000047882 */ /* 0x000fe40000000000 */
[----:B0-----:R-:W-:-:S12]  /*13d0*/  ULEA UR6, UR5, UR4, 0x18 ;  /* 0x0000000405067291 */ /* 0x001fd8000f8ec03f */
.L_x_17:
[----:B0-----:R-:W-:-:S04]  /*13e0*/  IMAD.U32 R10, RZ, RZ, UR6 ;  /* 0x00000006ff0a7e24 */ /* 0x001fc8000f8e00ff */
[----:B------:R0:W1:Y:S03]  /*13f0*/  SYNCS.PHASECHK.TRANS64.TRYWAIT P0, [R10+URZ+0x38000], R9 ;  /* 0x038000090a0075a7 */ /* 0x000066000800017f */
[----:B-1----:R-:W-:Y:S05]  /*1400*/  @!P0 NANOSLEEP.SYNCS 0x989680 ;  /* 0x009896800000895d */ /* 0x002fea0003900000 */
[----:B------:R-:W1:Y:S02]  /*1410*/  @!P0 SYNCS.PHASECHK.TRANS64 P0, [R10+URZ+0x38000], R9 ;  /* 0x038000090a0085a7 */ /* 0x000e64000800007f */
[----:B-1----:R-:W-:Y:S05]  /*1420*/  @!P0 BRA `(.L_x_17) ;  /* 0xfffffffc00ec8947 */ /* 0x002fea000383ffff */
[----:B------:R-:W-:Y:S01]  /*1430*/  UIADD3 UR4, UR6, 0x1c000, URZ ;  /* 0x0001c00006047890 */ /* 0x000fe2000fffe03f */
[----:B------:R-:W-:Y:S01]  /*1440*/  WARPGROUP.ARRIVE ;  /* 0x00000000000079c5 */ /* 0x000fe20000000000 */
[----:B------:R-:W-:Y:S02]  /*1450*/  UMOV UR7, 0x40000040 ;  /* 0x4000004000077882 */ /* 0x000fe40000000000 */
[----:B------:R-:W-:Y:S02]  /*1460*/  USHF.R.U32.HI UR5, URZ, 0x4, UR4 ;  /* 0x000000043f057899 */ /* 0x000fe40008011604 */
[----:B------:R-:W-:Y:S02]  /*1470*/  USHF.R.U32.HI UR4, URZ, 0x4, UR6 ;  /* 0x000000043f047899 */ /* 0x000fe40008011606 */
[----:B------:R-:W-:Y:S02]  /*1480*/  ULOP3.LUT UR5, UR5, 0x3fff, URZ, 0xc0, !UPT ;  /* 0x00003fff05057892 */ /* 0x000fe4000f8ec03f */
[----:B------:R-:W-:-:S02]  /*1490*/  ULOP3.LUT UR8, UR4, 0x3fff, URZ, 0xc0, !UPT ;  /* 0x00003fff04087892 */ /* 0x000fc4000f8ec03f */
[----:B------:R-:W-:-:S03]  /*14a0*/  ULOP3.LUT UR9, UR5, 0x1000000, URZ, 0xfc, !UPT ;  /* 0x0100000005097892 */ /* 0x000fc6000f8efc3f */
[----:B------:R-:W-:Y:S02]  /*14b0*/  UMOV UR5, 0x40000040 ;  /* 0x4000004000057882 */ /* 0x000fe40000000000 */
[----:B------:R-:W-:Y:S02]  /*14c0*/  UMOV UR4, UR8 ;  /* 0x0000000800047c82 */ /* 0x000fe40008000000 */
[----:B------:R-:W-:Y:S02]  /*14d0*/  UMOV UR6, UR9 ;  /* 0x0000000900067c82 */ /* 0x000fe40008000000 */
[----:B------:R-:W-:Y:S01]  /*14e0*/  HGMMA.64x128x16.F32.BF16 R88, gdesc[UR4].tnspA.tnspB, RZ, !UPT ;  /* 0x61e00000045879f0 */ /* 0x000fe2000c7018ff */
[----:B------:R-:W-:Y:S01]  /*14f0*/  UIADD3 UR4, UR8, 0x100, URZ ;  /* 0x0000010008047890 */ /* 0x000fe2000fffe03f */
[----:B------:R-:W-:-:S10]  /*1500*/  UMOV UR5, 0x40000040 ;  /* 0x4000004000057882 */ /* 0x000fd40000000000 */
[----:B------:R-:W-:Y:S01]  /*1510*/  HGMMA.64x128x16.F32.BF16 R24, gdesc[UR4].tnspA.tnspB, RZ, !UPT ;  /* 0x61e00000041879f0 */ /* 0x000fe2000c7018ff */
[----:B------:R-:W-:Y:S02]  /*1520*/  UIADD3 UR4, UR8, 0x80, URZ ;  /* 0x0000008008047890 */ /* 0x000fe4000fffe03f */
[----:B------:R-:W-:Y:S01]  /*1530*/  UIADD3 UR6, UR9, 0x80, URZ ;  /* 0x0000008009067890 */ /* 0x000fe2000fffe03f */
[----:B------:R-:W-:Y:S01]  /*1540*/  UMOV UR5, 0x40000040 ;  /* 0x4000004000057882 */ /* 0x000fe20000000000 */
[----:B------:R-:W-:-:S07]  /*1550*/  UMOV UR7, 0x40000040 ;  /* 0x4000004000077882 */ /* 0x000fce0000000000 */
[----:B------:R-:W-:Y:S01]  /*1560*/  HGMMA.64x128x16.F32.BF16 R88, gdesc[UR4].tnspA.tnspB, R88 ;  /* 0x61e00000045879f0 */ /* 0x000fe20008701858 */
[----:B------:R-:W-:Y:S01]  /*1570*/  UIADD3 UR4, UR8, 0x180, URZ ;  /* 0x0000018008047890 */ /* 0x000fe2000fffe03f */
[----:B------:R-:W-:-:S10]  /*1580*/  UMOV UR5, 0x40000040 ;  /* 0x4000004000057882 */ /* 0x000fd40000000000 */
[----:B------:R-:W-:Y:S01]  /*1590*/  HGMMA.64x128x16.F32.BF16 R24, gdesc[UR4].tnspA.tnspB, R24, gsb0 ;  /* 0x61e00000041879f0 */ /* 0x000fe20008001818 */
[----:B------:R-:W-:-:S05]  /*15a0*/  UMOV UR4, 0x1 ;  /* 0x0000000100047882 */ /* 0x000fca0000000000 */
.L_x_15:
[----:B0-----:R-:W-:-:S05]  /*15b0*/  VIMNMX R9, R8, 0x1, PT ;  /* 0x0000000108097848 */ /* 0x001fca0003fe0100 */
[----:B------:R-:W-:-:S05]  /*15c0*/  IMAD.IADD R10, R8, 0x1, -R9 ;  /* 0x00000001080a7824 */ /* 0x000fca00078e0a09 */
[----:B------:R-:W-:-:S13]  /*15d0*/  ISETP.GE.AND P0, PT, R10, 0x1, PT ;  /* 0x000000010a00780c */ /* 0x000fda0003f06270 */
[----:B------:R-:W-:Y:S05]  /*15e0*/  @!P0 BRA `(.L_x_18) ;  /* 0x0000000400088947 */ /* 0x000fea0003800000 */
[----:B------:R-:W0:Y:S01]  /*15f0*/  S2UR UR6, SR_CgaCtaId ;  /* 0x00000000000679c3 */ /* 0x000e220000008800 */
[----:B------:R-:W-:Y:S01]  /*1600*/  UMOV UR5, 0x400 ;  /* 0x0000040000057882 */ /* 0x000fe20000000000 */
[----:B------:R-:W-:Y:S01]  /*1610*/  LOP3.LUT R14, R5, 0x1, RZ, 0xfc, !PT ;  /* 0x00000001050e7812 */ /* 0x000fe200078efcff */
[----:B------:R-:W-:Y:S01]  /*1620*/  IMAD.MOV.U32 R13, RZ, RZ, RZ ;  /* 0x000000ffff0d7224 */ /* 0x000fe200078e00ff */
[----:B------:R-:W-:Y:S01]  /*1630*/  UISETP.NE.U32.AND UP0, UPT, UR4, URZ, UPT ;  /* 0x0000003f0400728c */ /* 0x000fe2000bf05070 */
[----:B------:R-:W-:Y:S02]  /*1640*/  IMAD.MOV.U32 R8, RZ, RZ, R10 ;  /* 0x000000ffff087224 */ /* 0x000fe400078e000a */
[----:B------:R-:W-:Y:S01]  /*1650*/  IMAD.MOV.U32 R9, RZ, RZ, RZ ;  /* 0x000000ffff097224 */ /* 0x000fe200078e00ff */
[----:B0-----:R-:W-:-:S04]  /*1660*/  ULEA UR7, UR6, UR5, 0x18 ;  /* 0x0000000506077291 */ /* 0x001fc8000f8ec03f */
[----:B------:R-:W-:-:S04]  /*1670*/  UIADD3 UR5, UR7, 0x1c000, URZ ;  /* 0x0001c00007057890 */ /* 0x000fc8000fffe03f */
[----:B------:R-:W-:Y:S02]  /*1680*/  USHF.R.U32.HI UR6, URZ, 0x4, UR5 ;  /* 0x000000043f067899 */ /* 0x000fe40008011605 */
[----:B------:R-:W-:Y:S02]  /*1690*/  USHF.R.U32.HI UR5, URZ, 0x4, UR7 ;  /* 0x000000043f057899 */ /* 0x000fe40008011607 */
[----:B------:R-:W-:Y:S02]  /*16a0*/  ULOP3.LUT UR6, UR6, 0x3fff, URZ, 0xc0, !UPT ;  /* 0x00003fff06067892 */ /* 0x000fe4000f8ec03f */
[----:B------:R-:W-:Y:S02]  /*16b0*/  ULOP3.LUT UR14, UR5, 0x3fff, URZ, 0xc0, !UPT ;  /* 0x00003fff050e7892 */ /* 0x000fe4000f8ec03f */
[----:B------:R-:W-:-:S12]  /*16c0*/  ULOP3.LUT UR15, UR6, 0x1000000, URZ, 0xfc, !UPT ;  /* 0x01000000060f7892 */ /* 0x000fd8000f8efc3f */
.L_x_23:
[----:B------:R-:W-:-:S13]  /*16d0*/  ISETP.NE.AND P1, PT, R14, 0x3, PT ;  /* 0x000000030e00780c */ /* 0x000fda0003f25270 */
[----:B------:R-:W-:Y:S05]  /*16e0*/  @!P1 BRA `(.L_x_19) ;  /* 0x0000000000049947 */ /* 0x000fea0003800000 */
[----:B------:R-:W-:Y:S01]  /*16f0*/  BPT.TRAP 0x1 ;  /* 0x000000040000795c */ /* 0x000fe20000300000 */
.L_x_19:
[----:B------:R-:W-:Y:S01]  /*1700*/  SHF.L.U32 R11, R13, 0x1f, RZ ;  /* 0x0000001f0d0b7819 */ /* 0x000fe200000006ff */
[----:B------:R-:W-:-:S12]  /*1710*/  ULEA UR5, UR4, UR7, 0x3 ;  /* 0x0000000704057291 */ /* 0x000fd8000f8e183f */
.L_x_20:
[----:B0-----:R-:W-:-:S04]  /*1720*/  IMAD.U32 R12, RZ, RZ, UR5 ;  /* 0x00000005ff0c7e24 */ /* 0x001fc8000f8e00ff */
[----:B------:R0:W1:Y:S03]  /*1730*/  SYNCS.PHASECHK.TRANS64.TRYWAIT P0, [R12+URZ+0x38000], R11 ;  /* 0x0380000b0c0075a7 */ /* 0x000066000800017f */
[----:B-1----:R-:W-:Y:S05]  /*1740*/  @!P0 NANOSLEEP.SYNCS 0x989680 ;  /* 0x009896800000895d */ /* 0x002fea0003900000 */
[----:B------:R-:W1:Y:S02]  /*1750*/  @!P0 SYNCS.PHASECHK.TRANS64 P0, [R12+URZ+0x38000], R11 ;  /* 0x0380000b0c0085a7 */ /* 0x000e64000800007f */
[----:B-1----:R-:W-:Y:S05]  /*1760*/  @!P0 BRA `(.L_x_20) ;  /* 0xfffffffc00ec8947 */ /* 0x002fea000383ffff */
[----:B------:R-:W-:Y:S01]  /*1770*/  ULEA UR5, UR4, UR14, 0x9 ;  /* 0x0000000e04057291 */ /* 0x000fe2000f8e483f */
[----:B------:R-:W-:Y:S01]  /*1780*/  WARPGROUP.ARRIVE ;  /* 0x00000000000079c5 */ /* 0x000fe20000000000 */
[----:B------:R-:W-:Y:S01]  /*1790*/  ULEA UR6, UR4, UR15, 0x9 ;  /* 0x0000000f04067291 */ /* 0x000fe2000f8e483f */
[----:B------:R-:W-:Y:S01]  /*17a0*/  UMOV UR9, 0x40000040 ;  /* 0x4000004000097882 */ /* 0x000fe20000000000 */
[----:B------:R-:W-:-:S03]  /*17b0*/  UMOV UR11, 0x40000040 ;  /* 0x40000040000b7882 */ /* 0x000fc60000000000 */
[----:B------:R-:W-:Y:S02]  /*17c0*/  UMOV UR8, UR5 ;  /* 0x0000000500087c82 */ /* 0x000fe40008000000 */
[----:B------:R-:W-:Y:S02]  /*17d0*/  UMOV UR10, UR6 ;  /* 0x00000006000a7c82 */ /* 0x000fe40008000000 */
[----:B------:R-:W-:Y:S01]  /*17e0*/  HGMMA.64x128x16.F32.BF16 R88, gdesc[UR8].tnspA.tnspB, R88, UP0 ;  /* 0x61e00000085879f0 */ /* 0x000fe2000bf01858 */
[----:B------:R-:W-:Y:S01]  /*17f0*/  UIADD3 UR8, UR5, 0x100, URZ ;  /* 0x0000010005087890 */ /* 0x000fe2000fffe03f */
[----:B------:R-:W-:-:S10]  /*1800*/  UMOV UR9, 0x40000040 ;  /* 0x4000004000097882 */ /* 0x000fd40000000000 */
[----:B------:R-:W-:Y:S01]  /*1810*/  HGMMA.64x128x16.F32.BF16 R24, gdesc[UR8].tnspA.tnspB, R24, UP0 ;  /* 0x61e00000081879f0 */ /* 0x000fe2000bf01818 */
[----:B------:R-:W-:Y:S02]  /*1820*/  UIADD3 UR8, UR5, 0x80, URZ ;  /* 0x0000008005087890 */ /* 0x000fe4000fffe03f */
[----:B------:R-:W-:Y:S01]  /*1830*/  UIADD3 UR10, UR6, 0x80, URZ ;  /* 0x00000080060a7890 */ /* 0x000fe2000fffe03f */
[----:B------:R-:W-:Y:S01]  /*1840*/  UMOV UR9, 0x40000040 ;  /* 0x4000004000097882 */ /* 0x000fe20000000000 */
[----:B------:R-:W-:-:S07]  /*1850*/  UMOV UR11, 0x40000040 ;  /* 0x40000040000b7882 */ /* 0x000fce0000000000 */
[----:B------:R-:W-:Y:S01]  /*1860*/  HGMMA.64x128x16.F32.BF16 R88, gdesc[UR8].tnspA.tnspB, R88 ;  /* 0x61e00000085879f0 */ /* 0x000fe20008701858 */
[----:B------:R-:W-:Y:S01]  /*1870*/  UIADD3 UR8, UR5, 0x180, URZ ;  /* 0x0000018005087890 */ /* 0x000fe2000fffe03f */
[----:B------:R-:W-:-:S10]  /*1880*/  UMOV UR9, 0x40000040 ;  /* 0x4000004000097882 */ /* 0x000fd40000000000 */
[----:B------:R-:W-:Y:S03]  /*1890*/  HGMMA.64x128x16.F32.BF16 R24, gdesc[UR8].tnspA.tnspB, R24, gsb0 ;  /* 0x61e00000081879f0 */ /* 0x000fe60008001818 */
[----:B------:R-:W-:Y:S02]  /*18a0*/  WARPGROUP.DEPBAR.LE gsb0, 0x1 ;  /* 0x00008000000079c5 */ /* 0x000fe40000010100 */
[----:B------:R-:W-:Y:S05]  /*18b0*/  @!P1 BRA `(.L_x_21) ;  /* 0x0000000000049947 */ /* 0x000fea0003800000 */
[----:B------:R-:W-:Y:S01]  /*18c0*/  BPT.TRAP 0x1 ;  /* 0x000000040000795c */ /* 0x000fe20000300000 */
.L_x_21:
[----:B------:R-:W-:-:S13]  /*18d0*/  ISETP.NE.AND P0, PT, R6, RZ, PT ;  /* 0x000000ff0600720c */ /* 0x000fda0003f05270 */
[----:B0-----:R-:W-:-:S05]  /*18e0*/  @P0 LEA R11, R9, UR7, 0x3 ;  /* 0x00000007090b0c11 */ /* 0x001fca000f8e18ff */
[----:B------:R-:W-:-:S05]  /*18f0*/  @P0 VIADD R12, R11, 0x38070 ;  /* 0x000380700b0c0836 */ /* 0x000fca0000000000 */
[----:B------:R-:W-:-:S04]  /*1900*/  @P0 PRMT R12, R3, 0x654, R12 ;  /* 0x00000654030c0816 */ /* 0x000fc8000000000c */
[----:B------:R0:W-:Y:S01]  /*1910*/  @P0 SYNCS.ARRIVE.TRANS64.RED.A1T0 RZ, [R12+URZ], RZ ;  /* 0x000000ff0cff09a7 */ /* 0x0001e2000810043f */
[----:B------:R-:W-:-:S13]  /*1920*/  ISETP.GT.U32.AND P0, PT, R5, 0x1, PT ;  /* 0x000000010500780c */ /* 0x000fda0003f04070 */
[----:B0-----:R-:W-:Y:S05]  /*1930*/  @P0 BRA `(.L_x_22) ;  /* 0x0000000000040947 */ /* 0x001fea0003800000 */
[----:B------:R-:W-:Y:S01]  /*1940*/  BPT.TRAP 0x1 ;  /* 0x000000040000795c */ /* 0x000fe20000300000 */
.L_x_22:
[----:B------:R-:W-:Y:S01]  /*1950*/  UIADD3 UR4, UR4, 0x1, URZ ;  /* 0x0000000104047890 */ /* 0x000fe2000fffe03f */
[C---:B------:R-:W-:Y:S01]  /*1960*/  ISETP.GT.AND P1, PT, R8.reuse, 0x1, PT ;  /* 0x000000010800780c */ /* 0x040fe20003f24270 */
[----:B------:R-:W-:Y:S02]  /*1970*/  VIADD R9, R9, 0x1 ;  /* 0x0000000109097836 */ /* 0x000fe40000000000 */
[----:B------:R-:W-:Y:S01]  /*1980*/  UISETP.NE.AND UP0, UPT, UR4, 0xe, UPT ;  /* 0x0000000e0400788c */ /* 0x000fe2000bf05270 */
[----:B------:R-:W-:Y:S02]  /*1990*/  VIADD R8, R8, 0xffffffff ;  /* 0xffffffff08087836 */ /* 0x000fe40000000000 */
[C---:B------:R-:W-:Y:S01]  /*19a0*/  ISETP.NE.AND P0, PT, R9.reuse, 0xe, PT ;  /* 0x0000000e0900780c */ /* 0x040fe20003f05270 */
[----:B------:R-:W-:Y:S02]  /*19b0*/  USEL UR5, URZ, 0x1, UP0 ;  /* 0x000000013f057887 */ /* 0x000fe40008000000 */
[----:B------:R-:W-:Y:S01]  /*19c0*/  USEL UR4, UR4, URZ, UP0 ;  /* 0x0000003f04047287 */ /* 0x000fe20008000000 */
[----:B------:R-:W-:Y:S01]  /*19d0*/  SEL R9, R9, RZ, P0 ;  /* 0x000000ff09097207 */ /* 0x000fe20000000000 */
[----:B------:R-:W-:-:S02]  /*19e0*/  UPLOP3.LUT UP0, UPT, UPT, UPT, UPT, 0x80, 0x0 ;  /* 0x000000000000789c */ /* 0x000fc40003f0f070 */
[----:B------:R-:W-:Y:S01]  /*19f0*/  LOP3.LUT R13, R13, UR5, RZ, 0x3c, !PT ;  /* 0x000000050d0d7c12 */ /* 0x000fe2000f8e3cff */
[----:B------:R-:W-:Y:S08]  /*1a00*/  @P1 BRA `(.L_x_23) ;  /* 0xfffffffc00301947 */ /* 0x000ff0000383ffff */
.L_x_18:
[----:B------:R-:W0:Y:S01]  /*1a10*/  LDC R8, c[0x0][0x290] ;  /* 0x0000a400ff087b82 */ /* 0x000e220000000800 */
[----:B------:R-:W-:Y:S02]  /*1a20*/  WARPGROUP.DEPBAR.LE gsb0, 0x0 ;  /* 0x00008000000079c5 */ /* 0x000fe40000010000 */
[----:B0-----:R-:W-:-:S13]  /*1a30*/  ISETP.GE.AND P0, PT, R8, 0x1, PT ;  /* 0x000000010800780c */ /* 0x001fda0003f06270 */
[----:B------:R-:W-:Y:S05]  /*1a40*/  @!P0 BRA `(.L_x_24) ;  /* 0x0000000000588947 */ /* 0x000fea0003800000 */
[----:B------:R-:W-:-:S04]  /*1a50*/  LOP3.LUT R8, R5, 0x1, RZ, 0xfc, !PT ;  /* 0x0000000105087812 */ /* 0x000fc800078efcff */
[----:B------:R-:W-:-:S13]  /*1a60*/  ISETP.NE.AND P0, PT, R8, 0x3, PT ;  /* 0x000000030800780c */ /* 0x000fda0003f05270 */
[----:B------:R-:W-:Y:S05]  /*1a70*/  @!P0 BRA `(.L_x_25) ;  /* 0x0000000000048947 */ /* 0x000fea0003800000 */
[----:B------:R-:W-:Y:S01]  /*1a80*/  BPT.TRAP 0x1 ;  /* 0x000000040000795c */ /* 0x000fe20000300000 */
.L_x_25:
[----:B------:R-:W-:Y:S01]  /*1a90*/  ISETP.NE.AND P0, PT, R6, RZ, PT ;  /* 0x000000ff0600720c */ /* 0x000fe20003f05270 */
[----:B------:R-:W-:Y:S01]  /*1aa0*/  BSSY B0, `(.L_x_26) ;  /* 0x000000e000007945 */ /* 0x000fe20003800000 */
[----:B------:R-:W-:-:S11]  /*1ab0*/  ISETP.GT.U32.AND P1, PT, R5, 0x1, PT ;  /* 0x000000010500780c */ /* 0x000fd60003f24070 */
[----:B------:R-:W-:Y:S05]  /*1ac0*/  @!P0 BRA `(.L_x_27) ;  /* 0x00000000002c8947 */ /* 0x000fea0003800000 */
[----:B------:R-:W0:Y:S01]  /*1ad0*/  S2R R6, SR_CgaCtaId ;  /* 0x0000000000067919 */ /* 0x000e220000008800 */
[----:B------:R-:W-:Y:S02]  /*1ae0*/  SHF.R.U32.HI R8, RZ, 0x1, R10 ;  /* 0x00000001ff087819 */ /* 0x000fe4000001160a */
[----:B------:R-:W-:-:S03]  /*1af0*/  MOV R5, 0x400 ;  /* 0x0000040000057802 */ /* 0x000fc60000000f00 */
[----:B------:R-:W-:-:S05]  /*1b00*/  IMAD.WIDE.U32 R8, R8, -0x6db6db6d, RZ ;  /* 0x9249249308087825 */ /* 0x000fca00078e00ff */
[----:B------:R-:W-:-:S05]  /*1b10*/  SHF.R.U32.HI R9, RZ, 0x2, R9 ;  /* 0x00000002ff097819 */ /* 0x000fca0000011609 */
[----:B------:R-:W-:Y:S01]  /*1b20*/  IMAD R10, R9, -0xe, R10 ;  /* 0xfffffff2090a7824 */ /* 0x000fe200078e020a */
[----:B0-----:R-:W-:-:S05]  /*1b30*/  LEA R5, R6, R5, 0x18 ;  /* 0x0000000506057211 */ /* 0x001fca00078ec0ff */
[----:B------:R-:W-:-:S04]  /*1b40*/  IMAD R10, R10, 0x8, R5 ;  /* 0x000000080a0a7824 */ /* 0x000fc800078e0205 */
[----:B------:R-:W-:-:S05]  /*1b50*/  VIADD R10, R10, 0x38070 ;  /* 0x000380700a0a7836 */ /* 0x000fca0000000000 */
[----:B------:R-:W-:-:S04]  /*1b60*/  PRMT R10, R3, 0x654, R10 ;  /* 0x00000654030a7816 */ /* 0x000fc8000000000a */
[----:B------:R0:W-:Y:S03]  /*1b70*/  SYNCS.ARRIVE.TRANS64.RED.A1T0 RZ, [R10+URZ], RZ ;  /* 0x000000ff0aff79a7 */ /* 0x0001e6000810043f */
.L_x_27:
[----:B------:R-:W-:Y:S05]  /*1b80*/  BSYNC B0 ;  /* 0x0000000000007941 */ /* 0x000fea0003800000 */
.L_x_26:
[----:B------:R-:W-:Y:S05]  /*1b90*/  @P1 BRA `(.L_x_24) ;  /* 0x0000000000041947 */ /* 0x000fea0003800000 */
[----:B------:R-:W-:Y:S01]  /*1ba0*/  BPT.TRAP 0x1 ;  /* 0x000000040000795c */ /* 0x000fe20000300000 */
.L_x_24:
[----:B------:R-:W1:Y:S01]  /*1bb0*/  S2R R3, SR_TID.X ;  /* 0x0000000000037919 */ /* 0x000e620000002100 */
[----:B------:R-:W2:Y:S01]  /*1bc0*/  LDC.64 R16, c[0x0][0x280] ;  /* 0x0000a000ff107b82 */ /* 0x000ea20000000a00 */
[----:B------:R-:W-:Y:S01]  /*1bd0*/  SHF.R.S32.HI R18, RZ, 0x1f, R4 ;  /* 0x0000001fff127819 */ /* 0x000fe20000011404 */
[----:B------:R-:W4:Y:S06]  /*1be0*/  S2R R13, SR_CTAID.X ;  /* 0x00000000000d7919 */ /* 0x000f2c0000002500 */
[----:B------:R-:W3:Y:S01]  /*1bf0*/  LDC.64 R14, c[0x0][0x5d0] ;  /* 0x00017400ff0e7b82 */ /* 0x000ee20000000a00 */
[----:B-1----:R-:W-:-:S04]  /*1c00*/  SHF.R.S32.HI R6, RZ, 0x1f, R3 ;  /* 0x0000001fff067819 */ /* 0x002fc80000011403 */
[----:B------:R-:W-:-:S04]  /*1c10*/  LEA.HI R6, R6, R3, RZ, 0x7 ;  /* 0x0000000306067211 */ /* 0x000fc800078f38ff */
[----:B------:R-:W-:-:S05]  /*1c20*/  LOP3.LUT R6, R6, 0xffffff80, RZ, 0xc0, !PT ;  /* 0xffffff8006067812 */ /* 0x000fca00078ec0ff */
[----:B------:R-:W-:-:S05]  /*1c30*/  IMAD.IADD R6, R3, 0x1, -R6 ;  /* 0x0000000103067824 */ /* 0x000fca00078e0a06 */
[----:B------:R-:W-:-:S04]  /*1c40*/  SHF.R.S32.HI R9, RZ, 0x1f, R6 ;  /* 0x0000001fff097819 */ /* 0x000fc80000011406 */
[----:B------:R-:W-:-:S04]  /*1c50*/  LEA.HI R3, R9, R6, RZ, 0x2 ;  /* 0x0000000609037211 */ /* 0x000fc800078f10ff */
[--C-:B------:R-:W-:Y:S02]  /*1c60*/  SHF.R.S32.HI R8, RZ, 0x2, R3.reuse ;  /* 0x00000002ff087819 */ /* 0x100fe40000011403 */
[----:B------:R-:W-:Y:S02]  /*1c70*/  SHF.R.S32.HI R5, RZ, 0x1f, R3 ;  /* 0x0000001fff057819 */ /* 0x000fe40000011403 */
[----:B------:R-:W-:Y:S02]  /*1c80*/  LOP3.LUT R3, R3, 0xfffffffc, RZ, 0xc0, !PT ;  /* 0xfffffffc03037812 */ /* 0x000fe400078ec0ff */
[----:B------:R-:W-:-:S03]  /*1c90*/  LEA.HI R5, R5, R8, RZ, 0x3 ;  /* 0x0000000805057211 */ /* 0x000fc600078f18ff */
[----:B------:R-:W-:Y:S01]  /*1ca0*/  IMAD.IADD R22, R6, 0x1, -R3 ;  /* 0x0000000106167824 */ /* 0x000fe200078e0a03 */
[----:B------:R-:W-:-:S03]  /*1cb0*/  LOP3.LUT R5, R5, 0xfffffff8, RZ, 0xc0, !PT ;  /* 0xfffffff805057812 */ /* 0x000fc600078ec0ff */
[----:B------:R-:W-:Y:S02]  /*1cc0*/  IMAD.SHL.U32 R12, R22, 0x2, RZ ;  /* 0x00000002160c7824 */ /* 0x000fe400078e00ff */
[----:B------:R-:W-:Y:S01]  /*1cd0*/  IMAD.IADD R8, R8, 0x1, -R5 ;  /* 0x0000000108087824 */ /* 0x000fe200078e0a05 */
[----:B------:R-:W-:Y:S01]  /*1ce0*/  LEA.HI R5, R9, R6, RZ, 0x5 ;  /* 0x0000000609057211 */ /* 0x000fe200078f28ff */
[----:B------:R-:W-:Y:S02]  /*1cf0*/  IMAD.SHL.U32 R6, R7, 0x80, RZ ;  /* 0x0000008007067824 */ /* 0x000fe400078e00ff */
[----:B----4-:R-:W-:Y:S01]  /*1d00*/  IMAD.SHL.U32 R7, R13, 0x80, RZ ;  /* 0x000000800d077824 */ /* 0x010fe200078e00ff */
[----:B------:R-:W-:Y:S02]  /*1d10*/  SHF.R.S32.HI R9, RZ, 0x1f, R8 ;  /* 0x0000001fff097819 */ /* 0x000fe40000011408 */
[----:B--2---:R-:W-:Y:S02]  /*1d20*/  ISETP.GE.AND P0, PT, R6, R17, PT ;  /* 0x000000110600720c */ /* 0x004fe40003f06270 */
[----:B------:R-:W-:-:S02]  /*1d30*/  SHF.R.S32.HI R5, RZ, 0x5, R5 ;  /* 0x00000005ff057819 */ /* 0x000fc40000011405 */
[----:B------:R-:W-:Y:S02]  /*1d40*/  ISETP.GE.OR P0, PT, R7, R16, P0 ;  /* 0x000000100700720c */ /* 0x000fe40000706670 */
[----:B------:R-:W-:Y:S01]  /*1d50*/  SHF.R.S32.HI R3, RZ, 0x1f, R6 ;  /* 0x0000001fff037819 */ /* 0x000fe20000011406 */
[----:B0-----:R-:W-:-:S04]  /*1d60*/  IMAD.WIDE R10, R5, 0x10, R8 ;  /* 0x00000010050a7825 */ /* 0x001fc800078e0208 */
[----:B------:R-:W-:Y:S01]  /*1d70*/  IMAD.WIDE R10, R13, 0x80, R10 ;  /* 0x000000800d0a7825 */ /* 0x000fe200078e020a */
[----:B------:R-:W-:-:S03]  /*1d80*/  SHF.R.S32.HI R13, RZ, 0x1f, R12 ;  /* 0x0000001fff0d7819 */ /* 0x000fc6000001140c */
[-C--:B---3--:R-:W-:Y:S02]  /*1d90*/  IMAD R19, R11, R14.reuse, RZ ;  /* 0x0000000e0b137224 */ /* 0x088fe400078e02ff */
[----:B------:R-:W-:Y:S01]  /*1da0*/  IMAD.WIDE.U32 R20, R10, R14, R12 ;  /* 0x0000000e0a147225 */ /* 0x000fe200078e000c */
[----:B------:R-:W-:Y:S06]  /*1db0*/  @P0 EXIT ;  /* 0x000000000000094d */ /* 0x000fec0003800000 */
[----:B------:R-:W-:Y:S01]  /*1dc0*/  ULDC.64 UR6, c[0x0][0x288] ;  /* 0x0000a20000067ab9 */ /* 0x000fe20000000a00 */
[----:B------:R-:W-:Y:S01]  /*1dd0*/  IMAD R19, R10, R15, R19 ;  /* 0x0000000f0a137224 */ /* 0x000fe200078e0213 */
[----:B------:R-:W-:Y:S01]  /*1de0*/  ISETP.GE.AND P0, PT, R23, UR6, PT ;  /* 0x0000000617007c0c */ /* 0x000fe2000bf06270 */
[----:B------:R-:W-:Y:S01]  /*1df0*/  ULDC.64 UR4, c[0x0][0x5e0] ;  /* 0x0001780000047ab9 */ /* 0x000fe20000000a00 */
[----:B------:R-:W-:Y:S01]  /*1e00*/  IADD3 R20, P1, R6, R20, RZ ;  /* 0x0000001406147210 */ /* 0x000fe20007f3e0ff */
[----:B------:R-:W-:Y:S01]  /*1e10*/  IMAD R5, R5, -0x10, -R7 ;  /* 0xfffffff005057824 */ /* 0x000fe200078e0a07 */
[----:B------:R-:W-:Y:S01]  /*1e20*/  ISETP.GE.OR P0, PT, R4, UR7, P0 ;  /* 0x0000000704007c0c */ /* 0x000fe20008706670 */
[----:B------:R-:W-:Y:S01]  /*1e30*/  IMAD R9, R18, UR4, RZ ;  /* 0x0000000412097c24 */ /* 0x000fe2000f8e02ff */
[----:B------:R-:W-:Y:S01]  /*1e40*/  IADD3.X R21, R3, R21, R19, P1, !PT ;  /* 0x0000001503157210 */ /* 0x000fe20000ffe413 */
[----:B------:R-:W-:Y:S01]  /*1e50*/  ULDC.64 UR6, c[0x0][0x5d8] ;  /* 0x0001760000067ab9 */ /* 0x000fe20000000a00 */
[----:B------:R-:W-:Y:S01]  /*1e60*/  SHF.R.S32.HI R19, RZ, 0x1f, R23 ;  /* 0x0000001fff137819 */ /* 0x000fe20000011417 */
[C---:B------:R-:W-:Y:S01]  /*1e70*/  IMAD R9, R4.reuse, UR5, R9 ;  /* 0x0000000504097c24 */ /* 0x040fe2000f8e0209 */
[----:B------:R-:W-:Y:S01]  /*1e80*/  IADD3 R5, R5, R16, -R8 ;  /* 0x0000001005057210 */ /* 0x000fe20007ffe808 */
[----:B------:R-:W-:-:S04]  /*1e90*/  IMAD.WIDE.U32 R20, R4, UR4, R20 ;  /* 0x0000000404147c25 */ /* 0x000fc8000f8e0014 */
[----:B------:R-:W-:Y:S02]  /*1ea0*/  IMAD R8, R19, UR6, RZ ;  /* 0x0000000613087c24 */ /* 0x000fe4000f8e02ff */
[----:B------:R-:W-:Y:S02]  /*1eb0*/  IMAD R7, R22, -0x2, R17 ;  /* 0xfffffffe16077824 */ /* 0x000fe400078e0211 */
[----:B------:R-:W-:Y:S01]  /*1ec0*/  IMAD.IADD R155, R21, 0x1, R9 ;  /* 0x00000001159b7824 */ /* 0x000fe200078e0209 */
[----:B------:R-:W-:Y:S06]  /*1ed0*/  @P0 EXIT ;  /* 0x000000000000094d */ /* 0x000fec0003800000 */
[----:B-----5:R-:W-:Y:S01]  /*1ee0*/  FSETP.NEU.AND P1, PT, R2, RZ, PT ;  /* 0x000000ff0200720b */ /* 0x020fe20003f2d000 */
[----:B------:R-:W-:Y:S01]  /*1ef0*/  IMAD.IADD R7, R7, 0x1, -R6 ;  /* 0x0000000107077824 */ /* 0x000fe200078e0a06 */
[----:B------:R-:W-:Y:S01]  /*1f00*/  ULDC.64 UR4, c[0x0][0x5b8] ;  /* 0x00016e0000047ab9 */ /* 0x000fe20000000a00 */
[----:B------:R-:W-:Y:S01]  /*1f10*/  IMAD.MOV.U32 R154, RZ, RZ, R20 ;  /* 0x000000ffff9a7224 */ /* 0x000fe200078e0014 */
[C-C-:B------:R-:W-:Y:S01]  /*1f20*/  SHF.L.U64.HI R160, R14.reuse, 0x3, R15.reuse ;  /* 0x000000030ea07819 */ /* 0x140fe2000001020f */
[----:B------:R-:W-:Y:S01]  /*1f30*/  IMAD R16, R19, UR4, RZ ;  /* 0x0000000413107c24 */ /* 0x000fe2000f8e02ff */
[----:B------:R-:W-:Y:S01]  /*1f40*/  ISETP.GT.AND P5, PT, R7, RZ, PT ;  /* 0x000000ff0700720c */ /* 0x000fe20003fa4270 */
[C---:B------:R-:W-:Y:S01]  /*1f50*/  IMAD R153, R23.reuse, UR7, R8 ;  /* 0x0000000717997c24 */ /* 0x040fe2000f8e0208 */
[----:B------:R-:W-:Y:S01]  /*1f60*/  SHF.L.U64.HI R8, R14, 0x6, R15 ;  /* 0x000000060e087819 */ /* 0x000fe2000001020f */
[----:B------:R-:W-:Y:S01]  /*1f70*/  IMAD.WIDE.U32 R154, R23, UR6, R154 ;  /* 0x00000006179a7c25 */ /* 0x000fe2000f8e009a */
[----:B------:R-:W-:-:S03]  /*1f80*/  ISETP.GT.AND P0, PT, R5, RZ, P5 ;  /* 0x000000ff0500720c */ /* 0x000fc60002f04270 */
[----:B------:R-:W-:Y:S02]  /*1f90*/  IMAD R21, R23, UR5, R16 ;  /* 0x0000000517157c24 */ /* 0x000fe4000f8e0210 */
[C---:B------:R-:W-:Y:S02]  /*1fa0*/  IMAD.SHL.U32 R9, R14.reuse, 0x40, RZ ;  /* 0x000000400e097824 */ /* 0x040fe400078e00ff */
[----:B------:R-:W-:Y:S02]  /*1fb0*/  IMAD.SHL.U32 R159, R14, 0x8, RZ ;  /* 0x000000080e9f7824 */ /* 0x000fe400078e00ff */
[----:B------:R-:W-:Y:S01]  /*1fc0*/  IMAD.IADD R153, R155, 0x1, R153 ;  /* 0x000000019b997824 */ /* 0x000fe200078e0299 */
[----:B------:R-:W-:Y:S06]  /*1fd0*/  @!P1 BRA `(.L_x_28) ;  /* 0x0000006800489947 */ /* 0x000fec0003800000 */
[----:B------:R-:W-:Y:S01]  /*1fe0*/  IADD3 R14, P1, R6, R12, RZ ;  /* 0x0000000c060e7210 */ /* 0x000fe20007f3e0ff */
[----:B------:R-:W-:Y:S01]  /*1ff0*/  ULDC.64 UR6, c[0x0][0x5c0] ;  /* 0x0001700000067ab9 */ /* 0x000fe20000000a00 */
[----:B------:R-:W-:Y:S01]  /*2000*/  ULDC.64 UR8, c[0x0][0x5b0] ;  /* 0x00016c0000087ab9 */ /* 0x000fe20000000a00 */
[----:B------:R-:W-:Y:S01]  /*2010*/  IMAD R17, R18, UR6, RZ ;  /* 0x0000000612117c24 */ /* 0x000fe2000f8e02ff */
[----:B------:R-:W-:Y:S01]  /*2020*/  ULDC.64 UR10, c[0x0][0x5a8] ;  /* 0x00016a00000a7ab9 */ /* 0x000fe20000000a00 */
[----:B------:R-:W-:Y:S02]  /*2030*/  IMAD.X R15, R3, 0x1, R13, P1 ;  /* 0x00000001030f7824 */ /* 0x000fe400008e060d */
[C---:B------:R-:W-:Y:S02]  /*2040*/  IMAD R158, R4.reuse, UR7, R17 ;  /* 0x00000007049e7c24 */ /* 0x040fe4000f8e0211 */
[----:B------:R-:W-:-:S04]  /*2050*/  IMAD.WIDE.U32 R14, R4, UR6, R14 ;  /* 0x00000006040e7c25 */ /* 0x000fc8000f8e000e */
[----:B------:R-:W-:Y:S02]  /*2060*/  IMAD.IADD R15, R15, 0x1, R158 ;  /* 0x000000010f0f7824 */ /* 0x000fe400078e029e */
[----:B------:R-:W-:Y:S02]  /*2070*/  IMAD R163, R11, UR8, RZ ;  /* 0x000000080ba37c24 */ /* 0x000fe4000f8e02ff */
[----:B------:R-:W-:-:S04]  /*2080*/  IMAD.WIDE.U32 R14, R23, UR4, R14 ;  /* 0x00000004170e7c25 */ /* 0x000fc8000f8e000e */
[----:B------:R-:W-:Y:S02]  /*2090*/  IMAD.IADD R17, R21, 0x1, R15 ;  /* 0x0000000115117824 */ /* 0x000fe400078e020f */
[----:B------:R-:W-:Y:S02]  /*20a0*/  IMAD.MOV.U32 R16, RZ, RZ, R14 ;  /* 0x000000ffff107224 */ /* 0x000fe400078e000e */
[C---:B------:R-:W-:Y:S02]  /*20b0*/  IMAD R163, R10.reuse, UR9, R163 ;  /* 0x000000090aa37c24 */ /* 0x040fe4000f8e02a3 */
[----:B------:R-:W-:-:S04]  /*20c0*/  IMAD.WIDE.U32 R18, R10, UR8, R16 ;  /* 0x000000080a127c25 */ /* 0x000fc8000f8e0010 */
[----:B------:R-:W-:Y:S01]  /*20d0*/  IMAD.IADD R19, R19, 0x1, R163 ;  /* 0x0000000113137824 */ /* 0x000fe200078e02a3 */
[----:B------:R-:W-:-:S04]  /*20e0*/  LEA R156, P1, R18, UR10, 0x1 ;  /* 0x0000000a129c7c11 */ /* 0x000fc8000f8208ff */
[----:B------:R-:W-:-:S05]  /*20f0*/  LEA.HI.X R157, R18, UR11, R19, 0x1, P1 ;  /* 0x0000000b129d7c11 */ /* 0x000fca00088f0c13 */
[----:B------:R-:W2:Y:S01]  /*2100*/  @P0 LDG.E.LTC128B.U16 R161, desc[UR12][R156.64] ;  /* 0x0000000c9ca10981 */ /* 0x000ea2000c1e1520 */
[----:B------:R-:W-:Y:S01]  /*2110*/  IMAD.WIDE.U32 R18, R23, UR4, RZ ;  /* 0x0000000417127c25 */ /* 0x000fe2000f8e00ff */
[----:B------:R-:W-:Y:S01]  /*2120*/  ULDC.64 UR4, c[0x0][0x5c8] ;  /* 0x0001720000047ab9 */ /* 0x000fe20000000a00 */
[----:B------:R-:W-:Y:S01]  /*2130*/  ISETP.GT.AND P4, PT, R7, 0x1, PT ;  /* 0x000000010700780c */ /* 0x000fe20003f84270 */
[----:B------:R-:W-:Y:S01]  /*2140*/  BSSY B0, `(.L_x_29) ;  /* 0x0000017000007945 */ /* 0x000fe20003800000 */
[----:B------:R-:W-:Y:S02]  /*2150*/  IMAD.IADD R21, R19, 0x1, R21 ;  /* 0x0000000113157824 */ /* 0x000fe400078e0215 */
[----:B------:R-:W-:-:S04]  /*2160*/  IMAD.MOV.U32 R20, RZ, RZ, R18 ;  /* 0x000000ffff147224 */ /* 0x000fc800078e0012 */
[----:B------:R-:W-:-:S04]  /*2170*/  IMAD.WIDE.U32 R22, R10, UR8, R20 ;  /* 0x000000080a167c25 */ /* 0x000fc8000f8e0014 */
[----:B------:R-:W-:Y:S02]  /*2180*/  IMAD.IADD R23, R163, 0x1, R23 ;  /* 0x00000001a3177824 */ /* 0x000fe400078e0217 */
[----:B------:R-:W-:-:S04]  /*2190*/  IMAD.WIDE.U32 R22, R4, UR6, R22 ;  /* 0x0000000604167c25 */ /* 0x000fc8000f8e0016 */
[----:B------:R-:W-:Y:S02]  /*21a0*/  IMAD.IADD R23, R158, 0x1, R23 ;  /* 0x000000019e177824 */ /* 0x000fe400078e0217 */
[----:B--2---:R-:W-:-:S04]  /*21b0*/  IMAD.U32 R155, R161, 0x10000, RZ ;  /* 0x00010000a19b7824 */ /* 0x004fc800078e00ff */
[----:B------:R-:W-:Y:S01]  /*21c0*/  FMUL R165, R155, R2 ;  /* 0x000000029ba57220 */ /* 0x000fe20000400000 */
[----:B------:R-:W-:Y:S02]  /*21d0*/  IADD3 R155, P2, P3, R6, R22, R12 ;  /* 0x00000016069b7210 */ /* 0x000fe40007b5e00c */
[----:B------:R-:W-:Y:S01]  /*21e0*/  LEA R22, P1, R154, UR4, 0x1 ;  /* 0x000000049a167c11 */ /* 0x000fe2000f8208ff */
[----:B------:R-:W-:Y:S01]  /*21f0*/  FFMA R165, R88, R0, R165 ;  /* 0x0000000058a57223 */ /* 0x000fe200000000a5 */
[----:B------:R-:W-:Y:S02]  /*2200*/  IADD3.X R156, R3, R23, R13, P2, P3 ;  /* 0x00000017039c7210 */ /* 0x000fe400017e640d */
[----:B------:R-:W-:Y:S02]  /*2210*/  LEA.HI.X R23, R154, UR5, R153, 0x1, P1 ;  /* 0x000000059a177c11 */ /* 0x000fe400088f0c99 */
[----:B------:R-:W-:Y:S02]  /*2220*/  F2FP.BF16.F32.PACK_AB R165, RZ, R165 ;  /* 0x000000a5ffa5723e */ /* 0x000fe400000010ff */
[----:B------:R-:W-:-:S02]  /*2230*/  ISETP.GT.AND P1, PT, R5, RZ, P4 ;  /* 0x000000ff0500720c */ /* 0x000fc40002724270 */
[C---:B------:R-:W-:Y:S01]  /*2240*/  LEA R152, P2, R155.reuse, UR10, 0x1 ;  /* 0x0000000a9b987c11 */ /* 0x040fe2000f8408ff */
[----:B------:R0:W-:Y:S01]  /*2250*/  @P0 STG.E.U16 desc[UR12][R22.64], R165 ;  /* 0x000000a516000986 */ /* 0x0001e2000c10150c */
[----:B------:R-:W-:Y:S02]  /*2260*/  LOP3.LUT R88, R88, 0xfffffffd, RZ, 0xc0, !PT ;  /* 0xfffffffd58587812 */ /* 0x000fe400078ec0ff */
[----:B------:R-:W-:Y:S02]  /*2270*/  LEA.HI.X R153, R155, UR11, R156, 0x1, P2 ;  /* 0x0000000b9b997c11 */ /* 0x000fe400090f0c9c */
[----:B------:R-:W-:-:S05]  /*2280*/  @P4 LOP3.LUT R88, R88, 0x2, RZ, 0xfc, !PT ;  /* 0x0000000258584812 */ /* 0x000fca00078efcff */
[----:B------:R-:W-:Y:S05]  /*2290*/  @!P1 BRA `(.L_x_30) ;  /* 0x0000000000049947 */ /* 0x000fea0003800000 */
[----:B------:R1:W5:Y:S02]  /*22a0*/  LDG.E.LTC128B.U16 R161, desc[UR12][R152.64+0x2] ;  /* 0x0000020c98a17981 */ /* 0x000364000c1e1520 */
.L_x_30:
[----:B------:R-:W-:Y:S05]  /*22b0*/  BSYNC B0 ;  /* 0x0000000000007941 */ /* 0x000fea0003800000 */
.L_x_29:
[----:B------:R-:W-:Y:S01]  /*22c0*/  USHF.L.U32 UR4, UR8, 0x3, URZ ;  /* 0x0000000308047899 */ /* 0x000fe2000800063f */
[----:B-----5:R-:W-:Y:S01]  /*22d0*/  IMAD.U32 R157, R161, 0x10000, RZ ;  /* 0x00010000a19d7824 */ /* 0x020fe200078e00ff */
[----:B------:R-:W-:Y:S01]  /*22e0*/  USHF.L.U64.HI UR5, UR8, 0x3, UR9 ;  /* 0x0000000308057899 */ /* 0x000fe20008010209 */
[----:B------:R-:W-:Y:S02]  /*22f0*/  ISETP.GT.AND P0, PT, R5, 0x8, P5 ;  /* 0x000000080500780c */ /* 0x000fe40002f04270 */
[----:B------:R-:W-:Y:S01]  /*2300*/  FMUL R162, R157, R2 ;  /* 0x000000029da27220 */ /* 0x000fe20000400000 */
[----:B------:R-:W-:Y:S02]  /*2310*/  IMAD.U32 R154, RZ, RZ, UR4 ;  /* 0x00000004ff9a7e24 */ /* 0x000fe4000f8e00ff */
[----:B------:R-:W-:Y:S02]  /*2320*/  IMAD.U32 R155, RZ, RZ, UR5 ;  /* 0x00000005ff9b7e24 */ /* 0x000fe4000f8e00ff */
[----:B------:R-:W-:Y:S01]  /*2330*/  FFMA R164, R89, R0, R162 ;  /* 0x0000000059a47223 */ /* 0x000fe200000000a2 */
[----:B------:R-:W-:-:S04]  /*2340*/  IMAD.WIDE.U32 R156, R10, UR8, R154 ;  /* 0x000000080a9c7c25 */ /* 0x000fc8000f8e009a */
[----:B------:R-:W-:Y:S01]  /*2350*/  IMAD.IADD R89, R163, 0x1, R157 ;  /* 0x00000001a3597824 */ /* 0x000fe200078e029d */
[----:B------:R-:W-:Y:S02]  /*2360*/  IADD3 R162, P2, R14, R156, RZ ;  /* 0x0000009c0ea27210 */ /* 0x000fe40007f5e0ff */
[----:B------:R-:W-:-:S03]  /*2370*/  F2FP.BF16.F32.PACK_AB R163, RZ, R164 ;  /* 0x000000a4ffa3723e */ /* 0x000fc600000010ff */
[----:B------:R-:W-:Y:S01]  /*2380*/  IMAD.X R157, R89, 0x1, R17, P2 ;  /* 0x00000001599d7824 */ /* 0x000fe200010e0611 */
[C---:B------:R-:W-:Y:S01]  /*2390*/  LEA R164, P2, R162.reuse, UR10, 0x1 ;  /* 0x0000000aa2a47c11 */ /* 0x040fe2000f8408ff */
[----:B------:R2:W-:Y:S03]  /*23a0*/  @P1 STG.E.U16 desc[UR12][R22.64+0x2], R163 ;  /* 0x000002a316001986 */ /* 0x0005e6000c10150c */
[----:B0-----:R-:W-:-:S05]  /*23b0*/  LEA.HI.X R165, R162, UR11, R157, 0x1, P2 ;  /* 0x0000000ba2a57c11 */ /* 0x001fca00090f0c9d */
[----:B------:R0:W3:Y:S01]  /*23c0*/  @P0 LDG.E.LTC128B.U16 R161, desc[UR12][R164.64] ;  /* 0x0000000ca4a10981 */ /* 0x0000e2000c1e1520 */
[----:B------:R-:W-:Y:S01]  /*23d0*/  IADD3 R156, P1, R18, R156, RZ ;  /* 0x0000009c129c7210 */ /* 0x000fe20007f3e0ff */
[----:B------:R-:W-:Y:S04]  /*23e0*/  BSSY B0, `(.L_x_31) ;  /* 0x0000014000007945 */ /* 0x000fe80003800000 */
[----:B------:R-:W-:Y:S02]  /*23f0*/  IMAD.X R157, R89, 0x1, R21, P1 ;  /* 0x00000001599d7824 */ /* 0x000fe400008e0615 */
[----:B------:R-:W-:-:S04]  /*2400*/  IMAD.WIDE.U32 R156, R4, UR6, R156 ;  /* 0x00000006049c7c25 */ /* 0x000fc8000f8e009c */
[----:B0-----:R-:W-:Y:S01]  /*2410*/  IMAD.IADD R164, R158, 0x1, R157 ;  /* 0x000000019ea47824 */ /* 0x001fe200078e029d */
[----:B------:R-:W-:-:S04]  /*2420*/  IADD3 R157, P2, P3, R6, R156, R12 ;  /* 0x0000009c069d7210 */ /* 0x000fc80007b5e00c */
[----:B------:R-:W-:Y:S02]  /*2430*/  IADD3.X R164, R3, R164, R13, P2, P3 ;  /* 0x000000a403a47210 */ /* 0x000fe400017e640d */
[----:B------:R-:W-:Y:S02]  /*2440*/  ISETP.GT.AND P2, PT, R5, 0x8, P4 ;  /* 0x000000080500780c */ /* 0x000fe40002744270 */
[----:B------:R-:W-:-:S04]  /*2450*/  LEA R156, P3, R157, UR10, 0x1 ;  /* 0x0000000a9d9c7c11 */ /* 0x000fc8000f8608ff */
[----:B------:R-:W-:Y:S01]  /*2460*/  LEA.HI.X R157, R157, UR11, R164, 0x1, P3 ;  /* 0x0000000b9d9d7c11 */ /* 0x000fe200098f0ca4 */
[----:B---3--:R-:W-:-:S04]  /*2470*/  IMAD.U32 R89, R161, 0x10000, RZ ;  /* 0x00010000a1597824 */ /* 0x008fc800078e00ff */
[----:B------:R-:W-:Y:S01]  /*2480*/  FMUL R162, R89, R2 ;  /* 0x0000000259a27220 */ /* 0x000fe20000400000 */
[C---:B------:R-:W-:Y:S01]  /*2490*/  IMAD.SHL.U32 R89, R159.reuse, 0x2, RZ ;  /* 0x000000029f597824 */ /* 0x040fe200078e00ff */
[----:B------:R-:W-:Y:S02]  /*24a0*/  SHF.L.U64.HI R159, R159, 0x1, R160 ;  /* 0x000000019f9f7819 */ /* 0x000fe400000102a0 */
[----:B------:R-:W-:Y:S02]  /*24b0*/  FFMA R90, R90, R0, R162 ;  /* 0x000000005a5a7223 */ /* 0x000fe400000000a2 */
[----:B------:R-:W-:-:S03]  /*24c0*/  IADD3 R162, P1, R89, R22, RZ ;  /* 0x0000001659a27210 */ /* 0x000fc60007f3e0ff */
[----:B------:R-:W-:Y:S02]  /*24d0*/  F2FP.BF16.F32.PACK_AB R90, RZ, R90 ;  /* 0x0000005aff5a723e */ /* 0x000fe400000010ff */
[----:B--2---:R-:W-:-:S05]  /*24e0*/  IMAD.X R163, R159, 0x1, R23, P1 ;  /* 0x000000019fa37824 */ /* 0x004fca00008e0617 */
[----:B------:R0:W-:Y:S01]  /*24f0*/  @P0 STG.E.U16 desc[UR12][R162.64], R90 ;  /* 0x0000005aa2000986 */ /* 0x0001e2000c10150c */
[----:B------:R-:W-:Y:S05]  /*2500*/  @!P2 BRA `(.L_x_32) ;  /* 0x000000000004a947 */ /* 0x000fea0003800000 */
[----:B------:R2:W5:Y:S02]  /*2510*/  LDG.E.LTC128B.U16 R161, desc[UR12][R156.64+0x2] ;  /* 0x0000020c9ca17981 */ /* 0x000564000c1e1520 */
.L_x_32:
[----:B------:R-:W-:Y:S05]  /*2520*/  BSYNC B0 ;  /* 0x0000000000007941 */ /* 0x000fea0003800000 */
.L_x_31:
[----:B-----5:R-:W-:Y:S01]  /*2530*/  IMAD.U32 R165, R161, 0x10000, RZ ;  /* 0x00010000a1a57824 */ /* 0x020fe200078e00ff */
[----:B------:R-:W-:Y:S01]  /*2540*/  ISETP.GT.AND P4, PT, R7, 0x8, PT ;  /* 0x000000080700780c */ /* 0x000fe20003f84270 */
[----:B------:R-:W-:Y:S01]  /*2550*/  BSSY B0, `(.L_x_33) ;  /* 0x000000d000007945 */ /* 0x000fe20003800000 */
[----:B------:R-:W-:Y:S01]  /*2560*/  LOP3.LUT R88, R88, 0xfffffffb, RZ, 0xc0, !PT ;  /* 0xfffffffb58587812 */ /* 0x000fe200078ec0ff */
[----:B0-----:R-:W-:Y:S01]  /*2570*/  FMUL R90, R165, R2 ;  /* 0x00000002a55a7220 */ /* 0x001fe20000400000 */
[----:B------:R-:W-:-:S03]  /*2580*/  ISETP.GT.AND P0, PT, R5, RZ, P4 ;  /* 0x000000ff0500720c */ /* 0x000fc60002704270 */
[----:B------:R-:W-:Y:S01]  /*2590*/  FFMA R90, R91, R0, R90 ;  /* 0x000000005b5a7223 */ /* 0x000fe2000000005a */
[----:B------:R-:W-:-:S04]  /*25a0*/  @P2 IMAD.MOV.U32 R91, RZ, RZ, R163 ;  /* 0x000000ffff5b2224 */ /* 0x000fc800078e00a3 */
[----:B------:R-:W-:Y:S02]  /*25b0*/  F2FP.BF16.F32.PACK_AB R90, RZ, R90 ;  /* 0x0000005aff5a723e */ /* 0x000fe400000010ff */
[----:B------:R-:W-:Y:S02]  /*25c0*/  @P4 LOP3.LUT R88, R88, 0x4, RZ, 0xfc, !PT ;  /* 0x0000000458584812 */ /* 0x000fe400078efcff */
[----:B------:R-:W-:Y:S01]  /*25d0*/  PRMT R160, R90, 0x7610, R160 ;  /* 0x000076105aa07816 */ /* 0x000fe200000000a0 */
[----:B------:R-:W-:-:S05]  /*25e0*/  @P2 IMAD.MOV.U32 R90, RZ, RZ, R162 ;  /* 0x000000ffff5a2224 */ /* 0x000fca00078e00a2 */
[----:B------:R0:W-:Y:S01]  /*25f0*/  @P2 STG.E.U16 desc[UR12][R90.64+0x2], R160 ;  /* 0x000002a05a002986 */ /* 0x0001e2000c10150c */
[----:B------:R-:W-:Y:S05]  /*2600*/  @!P0 BRA `(.L_x_34) ;  /* 0x0000000000048947 */ /* 0x000fea0003800000 */
[----:B------:R3:W5:Y:S02]  /*2610*/  LDG.E.LTC128B.U16 R161, desc[UR12][R152.64+0x10] ;  /* 0x0000100c98a17981 */ /* 0x000764000c1e1520 */
.L_x_34:
[----:B------:R-:W-:Y:S05]  /*2620*/  BSYNC B0 ;  /* 0x0000000000007941 */ /* 0x000fea0003800000 */
.L_x_33:
[----:B0----5:R-:W-:Y:S01]  /*2630*/  IMAD.U32 R91, R161, 0x10000, RZ ;  /* 0x00010000a15b7824 */ /* 0x021fe200078e00ff */
[----:B------:R-:W-:Y:S01]  /*2640*/  ISETP.GT.AND P3, PT, R7, 0x9, PT ;  /* 0x000000090700780c */ /* 0x000fe20003f64270 */
[----:B------:R-:W-:Y:S01]  /*2650*/  BSSY B0, `(.L_x_35) ;  /* 0x000000b000007945 */ /* 0x000fe20003800000 */
[----:B------:R-:W-:Y:S01]  /*2660*/  LOP3.LUT R88, R88, 0xfffffff7, RZ, 0xc0, !PT ;  /* 0xfffffff758587812 */ /* 0x000fe200078ec0ff */
[----:B------:R-:W-:Y:S01]  /*2670*/  FMUL R91, R91, R2 ;  /* 0x000000025b5b7220 */ /* 0x000fe20000400000 */
[----:B------:R-:W-:Y:S02]  /*2680*/  ISETP.GT.AND P1, PT, R5, RZ, P3 ;  /* 0x000000ff0500720c */ /* 0x000fe40001f24270 */
[----:B------:R-:W-:Y:S01]  /*2690*/  PRMT R90, R161, 0x7610, R90 ;  /* 0x00007610a15a7816 */ /* 0x000fe2000000005a */
[----:B------:R-:W-:-:S05]  /*26a0*/  FFMA R91, R92, R0, R91 ;  /* 0x000000005c5b7223 */ /* 0x000fca000000005b */
[----:B------:R-:W-:Y:S02]  /*26b0*/  F2FP.BF16.F32.PACK_AB R91, RZ, R91 ;  /* 0x0000005bff5b723e */ /* 0x000fe400000010ff */
[----:B------:R-:W-:-:S03]  /*26c0*/  @P3 LOP3.LUT R88, R88, 0x8, RZ, 0xfc, !PT ;  /* 0x0000000858583812 */ /* 0x000fc600078efcff */
[----:B------:R0:W-:Y:S01]  /*26d0*/  @P0 STG.E.U16 desc[UR12][R22.64+0x10], R91 ;  /* 0x0000105b16000986 */ /* 0x0001e2000c10150c */
[----:B------:R-:W-:Y:S05]  /*26e0*/  @!P1 BRA `(.L_x_36) ;  /* 0x0000000000049947 */ /* 0x000fea0003800000 */
[----:B------:R4:W5:Y:S02]  /*26f0*/  LDG.E.LTC128B.U16 R90, desc[UR12][R152.64+0x12] ;  /* 0x0000120c985a7981 */ /* 0x000964000c1e1520 */
.L_x_36:
[----:B------:R-:W-:Y:S05]  /*2700*/  BSYNC B0 ;  /* 0x0000000000007941 */ /* 0x000fea0003800000 */
.L_x_35:
[----:B0----5:R-:W-:Y:S01]  /*2710*/  IMAD.U32 R91, R90, 0x10000, RZ ;  /* 0x000100005a5b7824 */ /* 0x021fe200078e00ff */
[----:B------:R-:W-:Y:S03]  /*2720*/  BSSY B0, `(.L_x_37) ;  /* 0x000000e000007945 */ /* 0x000fe60003800000 */
[----:B------:R-:W-:Y:S01]  /*2730*/  FMUL R92, R91, R2 ;  /* 0x000000025b5c7220 */ /* 0x000fe20000400000 */
[----:B------:R-:W-:-:S03]  /*2740*/  IADD3 R91, P0, R10, 0x40, RZ ;  /* 0x000000400a5b7810 */ /* 0x000fc60007f1e0ff */
[----:B------:R-:W-:Y:S02]  /*2750*/  FFMA R92, R93, R0, R92 ;  /* 0x000000005d5c7223 */ /* 0x000fe4000000005c */
[----:B------:R-:W-:Y:S01]  /*2760*/  IMAD.X R10, RZ, RZ, R11, P0 ;  /* 0x000000ffff0a7224 */ /* 0x000fe200000e060b */
[----:B------:R-:W-:Y:S01]  /*2770*/  ISETP.GT.AND P0, PT, R5, 0x8, P4 ;  /* 0x000000080500780c */ /* 0x000fe20002704270 */
[----:B------:R-:W-:Y:S01]  /*2780*/  @P1 IMAD.MOV.U32 R11, RZ, RZ, R23 ;  /* 0x000000ffff0b1224 */ /* 0x000fe200078e0017 */
[----:B------:R-:W-:-:S04]  /*2790*/  F2FP.BF16.F32.PACK_AB R92, RZ, R92 ;  /* 0x0000005cff5c723e */ /* 0x000fc800000010ff */
[----:B------:R-:W-:Y:S01]  /*27a0*/  PRMT R93, R92, 0x7610, R93 ;  /* 0x000076105c5d7816 */ /* 0x000fe2000000005d */
[----:B------:R-:W-:Y:S02]  /*27b0*/  IMAD R92, R10, UR8, RZ ;  /* 0x000000080a5c7c24 */ /* 0x000fe4000f8e02ff */
[----:B------:R-:W-:-:S05]  /*27c0*/  @P1 IMAD.MOV.U32 R10, RZ, RZ, R22 ;  /* 0x000000ffff0a1224 */ /* 0x000fca00078e0016 */
[----:B------:R0:W-:Y:S01]  /*27d0*/  @P1 STG.E.U16 desc[UR12][R10.64+0x12], R93 ;  /* 0x0000125d0a001986 */ /* 0x0001e2000c10150c */
[----:B------:R-:W-:Y:S05]  /*27e0*/  @!P0 BRA `(.L_x_38) ;  /* 0x0000000000048947 */ /* 0x000fea0003800000 */
[----:B------:R0:W5:Y:S02]  /*27f0*/  LDG.E.LTC128B.U16 R90, desc[UR12][R156.64+0x10] ;  /* 0x0000100c9c5a7981 */ /* 0x000164000c1e1520 */
.L_x_38:
[----:B------:R-:W-:Y:S05]  /*2800*/  BSYNC B0 ;  /* 0x0000000000007941 */ /* 0x000fea0003800000 */
.L_x_37:
[----:B0----5:R-:W-:Y:S01]  /*2810*/  IMAD.U32 R93, R90, 0x10000, RZ ;  /* 0x000100005a5d7824 */ /* 0x021fe200078e00ff */
[----:B------:R-:W-:Y:S01]  /*2820*/  ISETP.GT.AND P1, PT, R5, 0x8, P3 ;  /* 0x000000080500780c */ /* 0x000fe20001f24270 */
[----:B------:R-:W-:Y:S01]  /*2830*/  IMAD R19, R91, UR9, R92 ;  /* 0x000000095b137c24 */ /* 0x000fe2000f8e025c */
[----:B------:R-:W-:Y:S01]  /*2840*/  BSSY B0, `(.L_x_39) ;  /* 0x0000015000007945 */ /* 0x000fe20003800000 */
[----:B------:R-:W-:Y:S01]  /*2850*/  FMUL R93, R93, R2 ;  /* 0x000000025d5d7220 */ /* 0x000fe20000400000 */
[----:B------:R-:W-:-:S04]  /*2860*/  IMAD.WIDE.U32 R10, R91, UR8, R20 ;  /* 0x000000085b0a7c25 */ /* 0x000fc8000f8e0014 */
[----:B------:R-:W-:Y:S01]  /*2870*/  FFMA R93, R94, R0, R93 ;  /* 0x000000005e5d7223 */ /* 0x000fe2000000005d */
[----:B------:R-:W-:-:S04]  /*2880*/  IMAD.WIDE.U32 R154, R91, UR8, R154 ;  /* 0x000000085b9a7c25 */ /* 0x000fc8000f8e009a */
[----:B------:R-:W-:Y:S01]  /*2890*/  F2FP.BF16.F32.PACK_AB R93, RZ, R93 ;  /* 0x0000005dff5d723e */ /* 0x000fe200000010ff */
[----:B------:R-:W-:Y:S01]  /*28a0*/  IMAD.IADD R11, R19, 0x1, R11 ;  /* 0x00000001130b7824 */ /* 0x000fe200078e020b */
[----:B------:R-:W-:Y:S01]  /*28b0*/  IADD3 R20, P2, R18, R154, RZ ;  /* 0x0000009a12147210 */ /* 0x000fe20007f5e0ff */
[----:B------:R-:W-:Y:S01]  /*28c0*/  @P0 IMAD.MOV.U32 R92, RZ, RZ, R162 ;  /* 0x000000ffff5c0224 */ /* 0x000fe200078e00a2 */
[----:B------:R-:W-:Y:S01]  /*28d0*/  PRMT R18, R93, 0x7610, R18 ;  /* 0x000076105d127816 */ /* 0x000fe20000000012 */
[----:B------:R-:W-:Y:S02]  /*28e0*/  @P0 IMAD.MOV.U32 R93, RZ, RZ, R163 ;  /* 0x000000ffff5d0224 */ /* 0x000fe400078e00a3 */
[----:B------:R-:W-:Y:S02]  /*28f0*/  IMAD.IADD R161, R19, 0x1, R155 ;  /* 0x0000000113a17824 */ /* 0x000fe400078e029b */
[----:B------:R-:W-:Y:S01]  /*2900*/  IMAD.WIDE.U32 R10, R4, UR6, R10 ;  /* 0x00000006040a7c25 */ /* 0x000fe2000f8e000a */
[----:B------:R0:W-:Y:S03]  /*2910*/  @P0 STG.E.U16 desc[UR12][R92.64+0x10], R18 ;  /* 0x000010125c000986 */ /* 0x0001e6000c10150c */
[----:B------:R-:W-:Y:S01]  /*2920*/  IMAD.X R21, R161, 0x1, R21, P2 ;  /* 0x00000001a1157824 */ /* 0x000fe200010e0615 */
[----:B------:R-:W-:Y:S01]  /*2930*/  IADD3 R10, P0, P2, R6, R10, R12 ;  /* 0x0000000a060a7210 */ /* 0x000fe20007a1e00c */
[----:B------:R-:W-:-:S02]  /*2940*/  IMAD.IADD R11, R158, 0x1, R11 ;  /* 0x000000019e0b7824 */ /* 0x000fc400078e020b */
[----:B------:R-:W-:-:S03]  /*2950*/  IMAD.WIDE.U32 R20, R4, UR6, R20 ;  /* 0x0000000604147c25 */ /* 0x000fc6000f8e0014 */
[----:B------:R-:W-:Y:S01]  /*2960*/  IADD3.X R11, R3, R11, R13, P0, P2 ;  /* 0x0000000b030b7210 */ /* 0x000fe200007e440d */
[----:B------:R-:W-:Y:S06]  /*2970*/  @!P1 BRA `(.L_x_40) ;  /* 0x0000000000049947 */ /* 0x000fec0003800000 */
[----:B------:R0:W5:Y:S02]  /*2980*/  LDG.E.LTC128B.U16 R90, desc[UR12][R156.64+0x12] ;  /* 0x0000120c9c5a7981 */ /* 0x000164000c1e1520 */
.L_x_40:
[----:B------:R-:W-:Y:S05]  /*2990*/  BSYNC B0 ;  /* 0x0000000000007941 */ /* 0x000fea0003800000 */
.L_x_39:
[----:B-----5:R-:W-:Y:S01]  /*29a0*/  IMAD.U32 R165, R90, 0x10000, RZ ;  /* 0x000100005aa57824 */ /* 0x020fe200078e00ff */
[----:B------:R-:W-:Y:S01]  /*29b0*/  IADD3 R6, P0, P2, R6, R20, R12 ;  /* 0x0000001406067210 */ /* 0x000fe20007a1e00c */
[----:B------:R-:W-:Y:S01]  /*29c0*/  IMAD.IADD R12, R158, 0x1, R21 ;  /* 0x000000019e0c7824 */ /* 0x000fe200078e0215 */
[----:B0-----:R-:W-:Y:S01]  /*29d0*/  SHF.L.U64.HI R93, R9, 0x1, R8 ;  /* 0x00000001095d7819 */ /* 0x001fe20000010208 */
[----:B------:R-:W-:Y:S01]  /*29e0*/  FMUL R4, R165, R2 ;  /* 0x00000002a5047220 */ /* 0x000fe20000400000 */
[----:B------:R-:W-:Y:S01]  /*29f0*/  IMAD.SHL.U32 R21, R9, 0x2, RZ ;  /* 0x0000000209157824 */ /* 0x000fe200078e00ff */
[----:B------:R-:W-:Y:S01]  /*2a00*/  ISETP.GT.AND P3, PT, R7, 0x10, PT ;  /* 0x000000100700780c */ /* 0x000fe20003f64270 */
[----:B------:R-:W-:Y:S01]  /*2a10*/  BSSY B0, `(.L_x_41) ;  /* 0x000000e000007945 */ /* 0x000fe20003800000 */
[----:B------:R-:W-:Y:S01]  /*2a20*/  FFMA R4, R95, R0, R4 ;  /* 0x000000005f047223 */ /* 0x000fe20000000004 */
[----:B------:R-:W-:Y:S01]  /*2a30*/  IADD3.X R3, R3, R12, R13, P0, P2 ;  /* 0x0000000c03037210 */ /* 0x000fe200007e440d */
[----:B------:R-:W-:Y:S01]  /*2a40*/  @P1 IMAD.MOV.U32 R12, RZ, RZ, R162 ;  /* 0x000000ffff0c1224 */ /* 0x000fe200078e00a2 */
[----:B------:R-:W-:Y:S01]  /*2a50*/  IADD3 R8, P0, P2, R89, R22, R21 ;  /* 0x0000001659087210 */ /* 0x000fe20007a1e015 */
[----:B------:R-:W-:Y:S01]  /*2a60*/  @P1 IMAD.MOV.U32 R13, RZ, RZ, R163 ;  /* 0x000000ffff0d1224 */ /* 0x000fe200078e00a3 */
[----:B------:R-:W-:-:S02]  /*2a70*/  F2FP.BF16.F32.PACK_AB R4, RZ, R4 ;  /* 0x00000004ff04723e */ /* 0x000fc400000010ff */
[----:B------:R-:W-:Y:S02]  /*2a80*/  IADD3.X R9, R159, R23, R93, P0, P2 ;  /* 0x000000179f097210 */ /* 0x000fe400007e445d */
[----:B------:R-:W-:Y:S01]  /*2a90*/  ISETP.GT.AND P0, PT, R5, RZ, P3 ;  /* 0x000000ff0500720c */ /* 0x000fe20001f04270 */
[----:B------:R0:W-:Y:S01]  /*2aa0*/  @P1 STG.E.U16 desc[UR12][R12.64+0x12], R4 ;  /* 0x000012040c001986 */ /* 0x0001e2000c10150c */
[----:B------:R-:W-:-:S04]  /*2ab0*/  LOP3.LUT R88, R88, 0xffffffef, RZ, 0xc0, !PT ;  /* 0xffffffef58587812 */ /* 0x000fc800078ec0ff */
[----:B------:R-:W-:-:S07]  /*2ac0*/  @P3 LOP3.LUT R88, R88, 0x10, RZ, 0xfc, !PT ;  /* 0x0000001058583812 */ /* 0x000fce00078efcff */
[----:B0-----:R-:W-:Y:S05]  /*2ad0*/  @!P0 BRA `(.L_x_42) ;  /* 0x0000000000048947 */ /* 0x001fea0003800000 */
[----:B------:R0:W5:Y:S02]  /*2ae0*/  LDG.E.LTC128B.U16 R90, desc[UR12][R152.64+0x20] ;  /* 0x0000200c985a7981 */ /* 0x000164000c1e1520 */
.L_x_42:
[----:B------:R-:W-:Y:S05]  /*2af0*/  BSYNC B0 ;  /* 0x0000000000007941 */ /* 0x000fea0003800000 */
.L_x_41:
[----:B-----5:R-:W-:Y:S01]  /*2b00*/  IMAD.U32 R13, R90, 0x10000, RZ ;  /* 0x000100005a0d7824 */ /* 0x020fe200078e00ff */
[----:B------:R-:W-:Y:S01]  /*2b10*/  ISETP.GT.AND P1, PT, R7, 0x11, PT ;  /* 0x000000110700780c */ /* 0x000fe20003f24270 */
[----:B------:R-:W-:Y:S01]  /*2b20*/  @P0 IMAD.MOV.U32 R12, RZ, RZ, R22 ;  /* 0x000000ffff0c0224 */ /* 0x000fe200078e0016 */
[----:B------:R-:W-:Y:S01]  /*2b30*/  LOP3.LUT R88, R88, 0xffffffbf, RZ, 0xc0, !PT ;  /* 0xffffffbf58587812 */ /* 0x000fe200078ec0ff */
[----:B------:R-:W-:Y:S01]  /*2b40*/  FMUL R13, R13, R2 ;  /* 0x000000020d0d7220 */ /* 0x000fe20000400000 */
[----:B------:R-:W-:Y:S03]  /*2b50*/  BSSY B0, `(.L_x_43) ;  /* 0x000000a000007945 */ /* 0x000fe60003800000 */
[----:B------:R-:W-:-:S05]  /*2b60*/  FFMA R13, R96, R0, R13 ;  /* 0x00000000600d7223 */ /* 0x000fca000000000d */
[----:B------:R-:W-:Y:S02]  /*2b70*/  F2FP.BF16.F32.PACK_AB R13, RZ, R13 ;  /* 0x0000000dff0d723e */ /* 0x000fe400000010ff */
[----:B------:R-:W-:Y:S02]  /*2b80*/  @P1 LOP3.LUT R88, R88, 0x40, RZ, 0xfc, !PT ;  /* 0x0000004058581812 */ /* 0x000fe400078efcff */
[----:B------:R-:W-:Y:S01]  /*2b90*/  PRMT R4, R13, 0x7610, R4 ;  /* 0x000076100d047816 */ /* 0x000fe20000000004 */
[----:B------:R-:W-:-:S05]  /*2ba0*/  @P0 IMAD.MOV.U32 R13, RZ, RZ, R23 ;  /* 0x000000ffff0d0224 */ /* 0x000fca00078e0017 */
[----:B------:R0:W-:Y:S01]  /*2bb0*/  @P0 STG.E.U16 desc[UR12][R12.64+0x20], R4 ;  /* 0x000020040c000986 */ /* 0x0001e2000c10150c */
[----:B------:R-:W-:-:S13]  /*2bc0*/  ISETP.GT.AND P0, PT, R5, RZ, P1 ;  /* 0x000000ff0500720c */ /* 0x000fda0000f04270 */
[----:B0-----:R-:W-:Y:S05]  /*2bd0*/  @!P0 BRA `(.L_x_44) ;  /* 0x0000000000048947 */ /* 0x001fea0003800000 */
[----:B------:R0:W5:Y:S02]  /*2be0*/  LDG.E.LTC128B.U16 R90, desc[UR12][R152.64+0x22] ;  /* 0x0000220c985a7981 */ /* 0x000164000c1e1520 */
.L_x_44:
[----:B------:R-:W-:Y:S05]  /*2bf0*/  BSYNC B0 ;  /* 0x0000000000007941 */ /* 0x000fea0003800000 */
.L_x_43:
[----:B-----5:R-:W-:Y:S01]  /*2c00*/  IMAD.U32 R13, R90, 0x10000, RZ ;  /* 0x000100005a0d7824 */ /* 0x020fe200078e00ff */
[----:B------:R-:W-:Y:S01]  /*2c10*/  BSSY B0, `(.L_x_45) ;  /* 0x000000c000007945 */ /* 0x000fe20003800000 */
[----:B------:R-:W-:Y:S02]  /*2c20*/  @P0 IMAD.MOV.U32 R12, RZ, RZ, R22 ;  /* 0x000000ffff0c0224 */ /* 0x000fe400078e0016 */
[----:B------:R-:W-:Y:S01]  /*2c30*/  FMUL R4, R13, R2 ;  /* 0x000000020d047220 */ /* 0x000fe20000400000 */
[----:B------:R-:W-:-:S03]  /*2c40*/  @P0 IMAD.MOV.U32 R13, RZ, RZ, R23 ;  /* 0x000000ffff0d0224 */ /* 0x000fc600078e0017 */
[----:B------:R-:W-:-:S05]  /*2c50*/  FFMA R4, R97, R0, R4 ;  /* 0x0000000061047223 */ /* 0x000fca0000000004 */
[----:B------:R-:W-:-:S04]  /*2c60*/  F2FP.BF16.F32.PACK_AB R4, RZ, R4 ;  /* 0x00000004ff04723e */ /* 0x000fc800000010ff */
[----:B------:R-:W-:Y:S02]  /*2c70*/  PRMT R18, R4, 0x7610, R18 ;  /* 0x0000761004127816 */ /* 0x000fe40000000012 */
[----:B------:R-:W-:-:S03]  /*2c80*/  PRMT R4, R90, 0x7610, R4 ;  /* 0x000076105a047816 */ /* 0x000fc60000000004 */
[----:B------:R0:W-:Y:S01]  /*2c90*/  @P0 STG.E.U16 desc[UR12][R12.64+0x22], R18 ;  /* 0x000022120c000986 */ /* 0x0001e2000c10150c */
[----:B------:R-:W-:-:S13]  /*2ca0*/  ISETP.GT.AND P0, PT, R5, 0x8, P3 ;  /* 0x000000080500780c */ /* 0x000fda0001f04270 */
[----:B0-----:R-:W-:Y:S05]  /*2cb0*/  @!P0 BRA `(.L_x_46) ;  /* 0x0000000000048947 */ /* 0x001fea0003800000 */
[----:B------:R0:W5:Y:S02]  /*2cc0*/  LDG.E.LTC128B.U16 R4, desc[UR12][R156.64+0x20] ;  /* 0x0000200c9c047981 */ /* 0x000164000c1e1520 */
.L_x_46:
[----:B------:R-:W-:Y:S05]  /*2cd0*/  BSYNC B0 ;  /* 0x0000000000007941 */ /* 0x000fea0003800000 */
.L_x_45:
[----:B-----5:R-:W-:Y:S01]  /*2ce0*/  IMAD.U32 R13, R4, 0x10000, RZ ;  /* 0x00010000040d7824 */ /* 0x020fe200078e00ff */
[----:B------:R-:W-:Y:S01]  /*2cf0*/  BSSY B0, `(.L_x_47) ;  /* 0x000000b000007945 */ /* 0x000fe20003800000 */
[----:B------:R-:W-:Y:S02]  /*2d00*/  @P0 IMAD.MOV.U32 R12, RZ, RZ, R162 ;  /* 0x000000ffff0c0224 */ /* 0x000fe400078e00a2 */
[----:B------:R-:W-:-:S04]  /*2d10*/  FMUL R13, R13, R2 ;  /* 0x000000020d0d7220 */ /* 0x000fc80000400000 */
[----:B------:R-:W-:-:S05]  /*2d20*/  FFMA R13, R98, R0, R13 ;  /* 0x00000000620d7223 */ /* 0x000fca000000000d */
[----:B------:R-:W-:-:S04]  /*2d30*/  F2FP.BF16.F32.PACK_AB R13, RZ, R13 ;  /* 0x0000000dff0d723e */ /* 0x000fc800000010ff */
[----:B------:R-:W-:Y:S01]  /*2d40*/  PRMT R18, R13, 0x7610, R18 ;  /* 0x000076100d127816 */ /* 0x000fe20000000012 */
[----:B------:R-:W-:-:S05]  /*2d50*/  @P0 IMAD.MOV.U32 R13, RZ, RZ, R163 ;  /* 0x000000ffff0d0224 */ /* 0x000fca00078e00a3 */
[----:B------:R0:W-:Y:S01]  /*2d60*/  @P0 STG.E.U16 desc[UR12][R12.64+0x20], R18 ;  /* 0x000020120c000986 */ /* 0x0001e2000c10150c */
[----:B------:R-:W-:-:S13]  /*2d70*/  ISETP.GT.AND P0, PT, R5, 0x8, P1 ;  /* 0x000000080500780c */ /* 0x000fda0000f04270 */
[----:B0-----:R-:W-:Y:S05]  /*2d80*/  @!P0 BRA `(.L_x_48) ;  /* 0x0000000000048947 */ /* 0x001fea0003800000 */
[----:B------:R0:W5:Y:S02]  /*2d90*/  LDG.E.LTC128B.U16 R4, desc[UR12][R156.64+0x22] ;  /* 0x0000220c9c047981 */ /* 0x000164000c1e1520 */
.L_x_48:
[----:B------:R-:W-:Y:S05]  /*2da0*/  BSYNC B0 ;  /* 0x0000000000007941 */ /* 0x000fea0003800000 */
.L_x_47:
        /* <DEDUP_REMOVED lines=10> */
[----:B------:R-:W-:-:S04]  /*2e50*/  IMAD.WIDE.U32 R12, R91, UR8, R16 ;  /* 0x000000085b0c7c25 */ /* 0x000fc8000f8e0010 */
[----:B------:R-:W-:Y:S02]  /*2e60*/  @P0 IMAD.MOV.U32 R91, RZ, RZ, R163 ;  /* 0x000000ffff5b0224 */ /* 0x000fe400078e00a3 */
[----:B------:R-:W-:-:S03]  /*2e70*/  IMAD.IADD R19, R13, 0x1, R19 ;  /* 0x000000010d137824 */ /* 0x000fc600078e0213 */
[----:B------:R0:W-:Y:S01]  /*2e80*/  @P0 STG.E.U16 desc[UR12][R90.64+0x22], R20 ;  /* 0x000022145a000986 */ /* 0x0001e2000c10150c */
[----:B------:R-:W-:-:S04]  /*2e90*/  LEA R18, P0, R12, UR10, 0x1 ;  /* 0x0000000a0c127c11 */ /* 0x000fc8000f8008ff */
[----:B------:R-:W-:Y:S02]  /*2ea0*/  LEA.HI.X R19, R12, UR11, R19, 0x1, P0 ;  /* 0x0000000b0c137c11 */ /* 0x000fe400080f0c13 */
[----:B------:R-:W-:-:S04]  /*2eb0*/  LEA R12, P0, R10, UR10, 0x1 ;  /* 0x0000000a0a0c7c11 */ /* 0x000fc8000f8008ff */
[----:B------:R-:W-:Y:S02]  /*2ec0*/  LEA.HI.X R13, R10, UR11, R11, 0x1, P0 ;  /* 0x0000000b0a0d7c11 */ /* 0x000fe400080f0c0b */
[----:B------:R-:W-:-:S05]  /*2ed0*/  IADD3 R15, P0, R14, R154, RZ ;  /* 0x0000009a0e0f7210 */ /* 0x000fca0007f1e0ff */
[----:B------:R-:W-:Y:S01]  /*2ee0*/  IMAD.X R16, R161, 0x1, R17, P0 ;  /* 0x00000001a1107824 */ /* 0x000fe200000e0611 */
[----:B------:R-:W-:-:S04]  /*2ef0*/  LEA R14, P0, R15, UR10, 0x1 ;  /* 0x0000000a0f0e7c11 */ /* 0x000fc8000f8008ff */
[----:B------:R-:W-:Y:S02]  /*2f00*/  LEA.HI.X R15, R15, UR11, R16, 0x1, P0 ;  /* 0x0000000b0f0f7c11 */ /* 0x000fe400080f0c10 */
[----:B------:R-:W-:-:S04]  /*2f10*/  LEA R10, P0, R6, UR10, 0x1 ;  /* 0x0000000a060a7c11 */ /* 0x000fc8000f8008ff */
[----:B------:R-:W-:Y:S02]  /*2f20*/  LEA.HI.X R11, R6, UR11, R3, 0x1, P0 ;  /* 0x0000000b060b7c11 */ /* 0x000fe400080f0c03 */
[----:B------:R-:W-:-:S13]  /*2f30*/  ISETP.GT.AND P0, PT, R5, RZ, P2 ;  /* 0x000000ff0500720c */ /* 0x000fda0001704270 */
[----:B0-----:R-:W-:Y:S05]  /*2f40*/  @!P0 BRA `(.L_x_50) ;  /* 0x0000000000048947 */ /* 0x001fea0003800000 */
[----:B------:R0:W5:Y:S02]  /*2f50*/  LDG.E.LTC128B.U16 R4, desc[UR12][R152.64+0x30] ;  /* 0x0000300c98047981 */ /* 0x000164000c1e1520 */
.L_x_50:
[----:B------:R-:W-:Y:S05]  /*2f60*/  BSYNC B0 ;  /* 0x0000000000007941 */ /* 0x000fea0003800000 */
.L_x_49:
[----:B-----5:R-:W-:Y:S01]  /*2f70*/  IMAD.U32 R3, R4, 0x10000, RZ ;  /* 0x0001000004037824 */ /* 0x020fe200078e00ff */
[----:B------:R-:W-:Y:S01]  /*2f80*/  ISETP.GT.AND P1, PT, R7, 0x19, PT ;  /* 0x000000190700780c */ /* 0x000fe20003f24270 */
[----:B------:R-:W-:Y:S01]  /*2f90*/  @P0 IMAD.MOV.U32 R16, RZ, RZ, R22 ;  /* 0x000000ffff100224 */ /* 0x000fe200078e0016 */
[----:B------:R-:W-:Y:S01]  /*2fa0*/  LOP3.LUT R88, R88, 0xfdffffff, RZ, 0xc0, !PT ;  /* 0xfdffffff58587812 */ /* 0x000fe200078ec0ff */
[----:B------:R-:W-:Y:S01]  /*2fb0*/  FMUL R3, R3, R2 ;  /* 0x0000000203037220 */ /* 0x000fe20000400000 */
[----:B------:R-:W-:Y:S01]  /*2fc0*/  @P0 IMAD.MOV.U32 R17, RZ, RZ, R23 ;  /* 0x000000ffff110224 */ /* 0x000fe200078e0017 */
[----:B------:R-:W-:Y:S02]  /*2fd0*/  BSSY B0, `(.L_x_51) ;  /* 0x0000008000007945 */ /* 0x000fe40003800000 */
[----:B------:R-:W-:-:S05]  /*2fe0*/  FFMA R3, R100, R0, R3 ;  /* 0x0000000064037223 */ /* 0x000fca0000000003 */
[----:B------:R-:W-:Y:S02]  /*2ff0*/  F2FP.BF16.F32.PACK_AB R3, RZ, R3 ;  /* 0x00000003ff03723e */ /* 0x000fe400000010ff */
[----:B------:R-:W-:-:S03]  /*3000*/  @P1 LOP3.LUT R88, R88, 0x2000000, RZ, 0xfc, !PT ;  /* 0x0200000058581812 */ /* 0x000fc600078efcff */
[----:B------:R0:W-:Y:S01]  /*3010*/  @P0 STG.E.U16 desc[UR12][R16.64+0x30], R3 ;  /* 0x0000300310000986 */ /* 0x0001e2000c10150c */
[----:B------:R-:W-:-:S13]  /*3020*/  ISETP.GT.AND P0, PT, R5, RZ, P1 ;  /* 0x000000ff0500720c */ /* 0x000fda0000f04270 */
[----:B0-----:R-:W-:Y:S05]  /*3030*/  @!P0 BRA `(.L_x_52) ;  /* 0x0000000000048947 */ /* 0x001fea0003800000 */
[----:B------:R0:W5:Y:S02]  /*3040*/  LDG.E.LTC128B.U16 R4, desc[UR12][R152.64+0x32] ;  /* 0x0000320c98047981 */ /* 0x000164000c1e1520 */
.L_x_52:
[----:B------:R-:W-:Y:S05]  /*3050*/  BSYNC B0 ;  /* 0x0000000000007941 */ /* 0x000fea0003800000 */
.L_x_51:
[----:B-----5:R-:W-:Y:S01]  /*3060*/  IMAD.U32 R3, R4, 0x10000, RZ ;  /* 0x0001000004037824 */ /* 0x020fe200078e00ff */
[----:B------:R-:W-:Y:S01]  /*3070*/  BSSY B0, `(.L_x_53) ;  /* 0x000000a000007945 */ /* 0x000fe20003800000 */
[----:B------:R-:W-:Y:S02]  /*3080*/  @P0 IMAD.MOV.U32 R16, RZ, RZ, R22 ;  /* 0x000000ffff100224 */ /* 0x000fe400078e0016 */
[----:B------:R-:W-:Y:S01]  /*3090*/  FMUL R6, R3, R2 ;  /* 0x0000000203067220 */ /* 0x000fe20000400000 */
[----:B------:R-:W-:-:S03]  /*30a0*/  @P0 IMAD.MOV.U32 R17, RZ, RZ, R23 ;  /* 0x000000ffff110224 */ /* 0x000fc600078e0017 */
[----:B------:R-:W-:-:S05]  /*30b0*/  FFMA R6, R101, R0, R6 ;  /* 0x0000000065067223 */ /* 0x000fca0000000006 */
[----:B------:R-:W-:-:S05]  /*30c0*/  F2FP.BF16.F32.PACK_AB R6, RZ, R6 ;  /* 0x00000006ff06723e */ /* 0x000fca00000010ff */
[----:B------:R0:W-:Y:S01]  /*30d0*/  @P0 STG.E.U16 desc[UR12][R16.64+0x32], R6 ;  /* 0x0000320610000986 */ /* 0x0001e2000c10150c */
[----:B------:R-:W-:-:S13]  /*30e0*/  ISETP.GT.AND P0, PT, R5, 0x8, P2 ;  /* 0x000000080500780c */ /* 0x000fda0001704270 */
[----:B0-----:R-:W-:Y:S05]  /*30f0*/  @!P0 BRA `(.L_x_54) ;  /* 0x0000000000048947 */ /* 0x001fea0003800000 */
[----:B------:R0:W5:Y:S02]  /*3100*/  LDG.E.LTC128B.U16 R4, desc[UR12][R156.64+0x30] ;  /* 0x0000300c9c047981 */ /* 0x000164000c1e1520 */
.L_x_54:
[----:B------:R-:W-:Y:S05]  /*3110*/  BSYNC B0 ;  /* 0x0000000000007941 */ /* 0x000fea0003800000 */
.L_x_53:
        /* <DEDUP_REMOVED lines=11> */
.L_x_56:
[----:B------:R-:W-:Y:S05]  /*31d0*/  BSYNC B0 ;  /* 0x0000000000007941 */ /* 0x000fea0003800000 */
.L_x_55:
        /* <DEDUP_REMOVED lines=14> */
.L_x_58:
[----:B------:R-:W-:Y:S05]  /*32c0*/  BSYNC B0 ;  /* 0x0000000000007941 */ /* 0x000fea0003800000 */
.L_x_57:
        /* <DEDUP_REMOVED lines=14> */
.L_x_60:
[----:B------:R-:W-:Y:S05]  /*33b0*/  BSYNC B0 ;  /* 0x0000000000007941 */ /* 0x000fea0003800000 */
.L_x_59:
        /* <DEDUP_REMOVED lines=11> */
.L_x_62:
[----:B------:R-:W-:Y:S05]  /*3470*/  BSYNC B0 ;  /* 0x0000000000007941 */ /* 0x000fea0003800000 */
.L_x_61:
        /* <DEDUP_REMOVED lines=11> */
.L_x_64:
[----:B------:R-:W-:Y:S05]  /*3530*/  BSYNC B0 ;  /* 0x0000000000007941 */ /* 0x000fea0003800000 */
.L_x_63:
        /* <DEDUP_REMOVED lines=14> */
.L_x_66:
[----:B------:R-:W-:Y:S05]  /*3620*/  BSYNC B0 ;  /* 0x0000000000007941 */ /* 0x000fea0003800000 */
.L_x_65:
        /* <DEDUP_REMOVED lines=14> */
.L_x_68:
[----:B------:R-:W-:Y:S05]  /*3710*/  BSYNC B0 ;  /* 0x0000000000007941 */ /* 0x000fea0003800000 */
.L_x_67:
        /* <DEDUP_REMOVED lines=11> */
.L_x_70:
[----:B------:R-:W-:Y:S05]  /*37d0*/  BSYNC B0 ;  /* 0x0000000000007941 */ /* 0x000fea0003800000 */
.L_x_69:
        /* <DEDUP_REMOVED lines=11> */
.L_x_72:
[----:B------:R-:W-:Y:S05]  /*3890*/  BSYNC B0 ;  /* 0x0000000000007941 */ /* 0x000fea0003800000 */
.L_x_71:
        /* <DEDUP_REMOVED lines=14> */
.L_x_74:
[----:B------:R-:W-:Y:S05]  /*3980*/  BSYNC B0 ;  /* 0x0000000000007941 */ /* 0x000fea0003800000 */
.L_x_73:
        /* <DEDUP_REMOVED lines=14> */
.L_x_76:
[----:B------:R-:W-:Y:S05]  /*3a70*/  BSYNC B0 ;  /* 0x0000000000007941 */ /* 0x000fea0003800000 */
.L_x_75:
        /* <DEDUP_REMOVED lines=11> */
.L_x_78:
[----:B------:R-:W-:Y:S05]  /*3b30*/  BSYNC B0 ;  /* 0x0000000000007941 */ /* 0x000fea0003800000 */
.L_x_77:
        /* <DEDUP_REMOVED lines=11> */
.L_x_80:
[----:B------:R-:W-:Y:S05]  /*3bf0*/  BSYNC B0 ;  /* 0x0000000000007941 */ /* 0x000fea0003800000 */
.L_x_79:
        /* <DEDUP_REMOVED lines=14> */
.L_x_82:
[----:B------:R-:W-:Y:S05]  /*3ce0*/  BSYNC B0 ;  /* 0x0000000000007941 */ /* 0x000fea0003800000 */
.L_x_81:
        /* <DEDUP_REMOVED lines=14> */
.L_x_84:
[----:B------:R-:W-:Y:S05]  /*3dd0*/  BSYNC B0 ;  /* 0x0000000000007941 */ /* 0x000fea0003800000 */
.L_x_83:
        /* <DEDUP_REMOVED lines=11> */
.L_x_86:
[----:B------:R-:W-:Y:S05]  /*3e90*/  BSYNC B0 ;  /* 0x0000000000007941 */ /* 0x000fea0003800000 */
.L_x_85:
        /* <DEDUP_REMOVED lines=11> */
.L_x_88:
[----:B------:R-:W-:Y:S05]  /*3f50*/  BSYNC B0 ;  /* 0x0000000000007941 */ /* 0x000fea0003800000 */
.L_x_87:
        /* <DEDUP_REMOVED lines=14> */
.L_x_90:
[----:B------:R-:W-:Y:S05]  /*4040*/  BSYNC B0 ;  /* 0x0000000000007941 */ /* 0x000fea0003800000 */
.L_x_89:
        /* <DEDUP_REMOVED lines=14> */
.L_x_92:
[----:B------:R-:W-:Y:S05]  /*4130*/  BSYNC B0 ;  /* 0x0000000000007941 */ /* 0x000fea0003800000 */
.L_x_91:
        /* <DEDUP_REMOVED lines=11> */
.L_x_94:
[----:B------:R-:W-:Y:S05]  /*41f0*/  BSYNC B0 ;  /* 0x0000000000007941 */ /* 0x000fea0003800000 */
.L_x_93:
        /* <DEDUP_REMOVED lines=11> */
.L_x_96:
[----:B------:R-:W-:Y:S05]  /*42b0*/  BSYNC B0 ;  /* 0x0000000000007941 */ /* 0x000fea0003800000 */
.L_x_95:
        /* <DEDUP_REMOVED lines=14> */
.L_x_98:
[----:B------:R-:W-:Y:S05]  /*43a0*/  BSYNC B0 ;  /* 0x0000000000007941 */ /* 0x000fea0003800000 */
.L_x_97:
        /* <DEDUP_REMOVED lines=14> */
.L_x_100:
[----:B------:R-:W-:Y:S05]  /*4490*/  BSYNC B0 ;  /* 0x0000000000007941 */ /* 0x000fea0003800000 */
.L_x_99:
        /* <DEDUP_REMOVED lines=11> */
.L_x_102:
[----:B------:R-:W-:Y:S05]  /*4550*/  BSYNC B0 ;  /* 0x0000000000007941 */ /* 0x000fea0003800000 */
.L_x_101:
        /* <DEDUP_REMOVED lines=11> */
.L_x_104:
[----:B------:R-:W-:Y:S05]  /*4610*/  BSYNC B0 ;  /* 0x0000000000007941 */ /* 0x000fea0003800000 */
.L_x_103:
        /* <DEDUP_REMOVED lines=14> */
.L_x_106:
[----:B------:R-:W-:Y:S05]  /*4700*/  BSYNC B0 ;  /* 0x0000000000007941 */ /* 0x000fea0003800000 */
.L_x_105:
        /* <DEDUP_REMOVED lines=14> */
.L_x_108:
[----:B------:R-:W-:Y:S05]  /*47f0*/  BSYNC B0 ;  /* 0x0000000000007941 */ /* 0x000fea0003800000 */
.L_x_107:
        /* <DEDUP_REMOVED lines=11> */
.L_x_110:
[----:B------:R-:W-:Y:S05]  /*48b0*/  BSYNC B0 ;  /* 0x0000000000007941 */ /* 0x000fea0003800000 */
.L_x_109:
        /* <DEDUP_REMOVED lines=11> */
.L_x_112:
[----:B------:R-:W-:Y:S05]  /*4970*/  BSYNC B0 ;  /* 0x0000000000007941 */ /* 0x000fea0003800000 */
.L_x_111:
        /* <DEDUP_REMOVED lines=14> */
.L_x_114:
[----:B------:R-:W-:Y:S05]  /*4a60*/  BSYNC B0 ;  /* 0x0000000000007941 */ /* 0x000fea0003800000 */
.L_x_113:
        /* <DEDUP_REMOVED lines=14> */
.L_x_116:
[----:B------:R-:W-:Y:S05]  /*4b50*/  BSYNC B0 ;  /* 0x0000000000007941 */ /* 0x000fea0003800000 */
.L_x_115:
        /* <DEDUP_REMOVED lines=11> */
.L_x_118:
[----:B------:R-:W-:Y:S05]  /*4c10*/  BSYNC B0 ;  /* 0x0000000000007941 */ /* 0x000fea0003800000 */
.L_x_117:
        /* <DEDUP_REMOVED lines=11> */
.L_x_120:
[----:B------:R-:W-:Y:S05]  /*4cd0*/  BSYNC B0 ;  /* 0x0000000000007941 */ /* 0x000fea0003800000 */
.L_x_119:
        /* <DEDUP_REMOVED lines=14> */
.L_x_122:
[----:B------:R-:W-:Y:S05]  /*4dc0*/  BSYNC B0 ;  /* 0x0000000000007941 */ /* 0x000fea0003800000 */
.L_x_121:
        /* <DEDUP_REMOVED lines=14> */
.L_x_124:
[----:B------:R-:W-:Y:S05]  /*4eb0*/  BSYNC B0 ;  /* 0x0000000000007941 */ /* 0x000fea0003800000 */
.L_x_123:
        /* <DEDUP_REMOVED lines=11> */
.L_x_126:
[----:B------:R-:W-:Y:S05]  /*4f70*/  BSYNC B0 ;  /* 0x0000000000007941 */ /* 0x000fea0003800000 */
.L_x_125:
        /* <DEDUP_REMOVED lines=11> */
.L_x_128:
[----:B------:R-:W-:Y:S05]  /*5030*/  BSYNC B0 ;  /* 0x0000000000007941 */ /* 0x000fea0003800000 */
.L_x_127:
        /* <DEDUP_REMOVED lines=14> */
.L_x_130:
[----:B------:R-:W-:Y:S05]  /*5120*/  BSYNC B0 ;  /* 0x0000000000007941 */ /* 0x000fea0003800000 */
.L_x_129:
        /* <DEDUP_REMOVED lines=14> */
.L_x_132:
[----:B------:R-:W-:Y:S05]  /*5210*/  BSYNC B0 ;  /* 0x0000000000007941 */ /* 0x000fea0003800000 */
.L_x_131:
        /* <DEDUP_REMOVED lines=11> */
.L_x_134:
[----:B------:R-:W-:Y:S05]  /*52d0*/  BSYNC B0 ;  /* 0x0000000000007941 */ /* 0x000fea0003800000 */
.L_x_133:
        /* <DEDUP_REMOVED lines=11> */
.L_x_136:
[----:B------:R-:W-:Y:S05]  /*5390*/  BSYNC B0 ;  /* 0x0000000000007941 */ /* 0x000fea0003800000 */
.L_x_135:
[----:B-----5:R-:W-:Y:S01]  /*53a0*/  IMAD.U32 R3, R4, 0x10000, RZ ;  /* 0x0001000004037824 */ /* 0x020fe200078e00ff */
[----:B------:R-:W-:Y:S01]  /*53b0*/  ISETP.GT.AND P3, PT, R7, 0x70, PT ;  /* 0x000000700700780c */ /* 0x000fe20003f64270 */
[----:B------:R-:W-:Y:S01]  /*53c0*/  @P0 IMAD.MOV.U32 R16, RZ, RZ, R162 ;  /* 0x000000ffff100224 */ /* 0x000fe200078e00a2 */
[----:B------:R-:W-:Y:S01]  /*53d0*/  BSSY B0, `(.L_x_137) ;  /* 0x0000009000007945 */ /* 0x000fe20003800000 */
[----:B------:R-:W-:Y:S01]  /*53e0*/  FMUL R6, R3, R2 ;  /* 0x0000000203067220 */ /* 0x000fe20000400000 */
[----:B------:R-:W-:-:S03]  /*53f0*/  @P0 IMAD.MOV.U32 R17, RZ, RZ, R163 ;  /* 0x000000ffff110224 */ /* 0x000fc600078e00a3 */
[----:B------:R-:W-:-:S05]  /*5400*/  FFMA R6, R143, R0, R6 ;  /* 0x000000008f067223 */ /* 0x000fca0000000006 */
[----:B------:R-:W-:-:S05]  /*5410*/  F2FP.BF16.F32.PACK_AB R6, RZ, R6 ;  /* 0x00000006ff06723e */ /* 0x000fca00000010ff */
[----:B------:R0:W-:Y:S01]  /*5420*/  @P0 STG.E.U16 desc[UR12][R16.64+0xd2], R6 ;  /* 0x0000d20610000986 */ /* 0x0001e2000c10150c */
[----:B------:R-:W-:-:S13]  /*5430*/  ISETP.GT.AND P0, PT, R5, RZ, P3 ;  /* 0x000000ff0500720c */ /* 0x000fda0001f04270 */
[----:B0-----:R-:W-:Y:S05]  /*5440*/  @!P0 BRA `(.L_x_138) ;  /* 0x0000000000048947 */ /* 0x001fea0003800000 */
[----:B------:R0:W5:Y:S02]  /*5450*/  LDG.E.LTC128B.U16 R4, desc[UR12][R152.64+0xe0] ;  /* 0x0000e00c98047981 */ /* 0x000164000c1e1520 */
.L_x_138:
[----:B------:R-:W-:Y:S05]  /*5460*/  BSYNC B0 ;  /* 0x0000000000007941 */ /* 0x000fea0003800000 */
.L_x_137:
        /* <DEDUP_REMOVED lines=12> */
.L_x_140:
[----:B------:R-:W-:Y:S05]  /*5530*/  BSYNC B0 ;  /* 0x0000000000007941 */ /* 0x000fea0003800000 */
.L_x_139:
        /* <DEDUP_REMOVED lines=11> */
.L_x_142:
[----:B------:R-:W-:Y:S05]  /*55f0*/  BSYNC B0 ;  /* 0x0000000000007941 */ /* 0x000fea0003800000 */
.L_x_141:
        /* <DEDUP_REMOVED lines=11> */
.L_x_144:
[----:B------:R-:W-:Y:S05]  /*56b0*/  BSYNC B0 ;  /* 0x0000000000007941 */ /* 0x000fea0003800000 */
.L_x_143:
        /* <DEDUP_REMOVED lines=12> */
.L_x_146:
[----:B------:R-:W-:Y:S05]  /*5780*/  BSYNC B0 ;  /* 0x0000000000007941 */ /* 0x000fea0003800000 */
.L_x_145:
[----:B-----5:R-:W-:Y:S01]  /*5790*/  IMAD.U32 R3, R4, 0x10000, RZ ;  /* 0x0001000004037824 */ /* 0x020fe200078e00ff */
[----:B------:R-:W-:Y:S03]  /*57a0*/  BSSY B0, `(.L_x_147) ;  /* 0x000000b000007945 */ /* 0x000fe60003800000 */
[----:B------:R-:W-:-:S04]  /*57b0*/  FMUL R3, R3, R2 ;  /* 0x0000000203037220 */ /* 0x000fc80000400000 */
[----:B------:R-:W-:-:S05]  /*57c0*/  FFMA R3, R148, R0, R3 ;  /* 0x0000000094037223 */ /* 0x000fca0000000003 */
[----:B------:R-:W-:-:S05]  /*57d0*/  F2FP.BF16.F32.PACK_AB R3, RZ, R3 ;  /* 0x00000003ff03723e */ /* 0x000fca00000010ff */
[----:B------:R0:W-:Y:S01]  /*57e0*/  @P0 STG.E.U16 desc[UR12][R22.64+0xf0], R3 ;  /* 0x0000f00316000986 */ /* 0x0001e2000c10150c */
[----:B------:R-:W-:-:S05]  /*57f0*/  IADD3 R16, P0, R21, R22, RZ ;  /* 0x0000001615107210 */ /* 0x000fca0007f1e0ff */
[----:B------:R-:W-:Y:S01]  /*5800*/  IMAD.X R17, R93, 0x1, R23, P0 ;  /* 0x000000015d117824 */ /* 0x000fe200000e0617 */
[----:B------:R-:W-:-:S04]  /*5810*/  ISETP.GT.AND P0, PT, R7, 0x79, PT ;  /* 0x000000790700780c */ /* 0x000fc80003f04270 */
[----:B------:R-:W-:-:S13]  /*5820*/  ISETP.GT.AND P4, PT, R5, RZ, P0 ;  /* 0x000000ff0500720c */ /* 0x000fda0000784270 */
[----:B0-----:R-:W-:Y:S05]  /*5830*/  @!P4 BRA `(.L_x_148) ;  /* 0x000000000004c947 */ /* 0x001fea0003800000 */
[----:B------:R0:W5:Y:S02]  /*5840*/  LDG.E.LTC128B.U16 R4, desc[UR12][R152.64+0xf2] ;  /* 0x0000f20c98047981 */ /* 0x000164000c1e1520 */
.L_x_148:
[----:B------:R-:W-:Y:S05]  /*5850*/  BSYNC B0 ;  /* 0x0000000000007941 */ /* 0x000fea0003800000 */
.L_x_147:
[----:B-----5:R-:W-:Y:S01]  /*5860*/  IMAD.U32 R3, R4, 0x10000, RZ ;  /* 0x0001000004037824 */ /* 0x020fe200078e00ff */
[----:B------:R-:W-:Y:S03]  /*5870*/  BSSY B0, `(.L_x_149) ;  /* 0x0000008000007945 */ /* 0x000fe60003800000 */
[----:B------:R-:W-:-:S04]  /*5880*/  FMUL R6, R3, R2 ;  /* 0x0000000203067220 */ /* 0x000fc80000400000 */
[----:B------:R-:W-:-:S05]  /*5890*/  FFMA R6, R149, R0, R6 ;  /* 0x0000000095067223 */ /* 0x000fca0000000006 */
[----:B------:R-:W-:-:S05]  /*58a0*/  F2FP.BF16.F32.PACK_AB R6, RZ, R6 ;  /* 0x00000006ff06723e */ /* 0x000fca00000010ff */
[----:B------:R0:W-:Y:S01]  /*58b0*/  @P4 STG.E.U16 desc[UR12][R22.64+0xf2], R6 ;  /* 0x0000f20616004986 */ /* 0x0001e2000c10150c */
[----:B------:R-:W-:-:S13]  /*58c0*/  ISETP.GT.AND P4, PT, R5, 0x8, P1 ;  /* 0x000000080500780c */ /* 0x000fda0000f84270 */
[----:B0-----:R-:W-:Y:S05]  /*58d0*/  @!P4 BRA `(.L_x_150) ;  /* 0x000000000004c947 */ /* 0x001fea0003800000 */
[----:B------:R0:W5:Y:S02]  /*58e0*/  LDG.E.LTC128B.U16 R4, desc[UR12][R156.64+0xf0] ;  /* 0x0000f00c9c047981 */ /* 0x000164000c1e1520 */
.L_x_150:
[----:B------:R-:W-:Y:S05]  /*58f0*/  BSYNC B0 ;  /* 0x0000000000007941 */ /* 0x000fea0003800000 */
.L_x_149:
        /* <DEDUP_REMOVED lines=11> */
.L_x_152:
[----:B------:R-:W-:Y:S05]  /*59b0*/  BSYNC B0 ;  /* 0x0000000000007941 */ /* 0x000fea0003800000 */
.L_x_151:
[----:B-----5:R-:W-:-:S04]  /*59c0*/  IMAD.U32 R3, R4, 0x10000, RZ ;  /* 0x0001000004037824 */ /* 0x020fc800078e00ff */
[----:B------:R-:W-:-:S04]  /*59d0*/  FMUL R6, R3, R2 ;  /* 0x0000000203067220 */ /* 0x000fc80000400000 */
[----:B------:R-:W-:-:S05]  /*59e0*/  FFMA R6, R151, R0, R6 ;  /* 0x0000000097067223 */ /* 0x000fca0000000006 */
[----:B------:R-:W-:-:S05]  /*59f0*/  F2FP.BF16.F32.PACK_AB R6, RZ, R6 ;  /* 0x00000006ff06723e */ /* 0x000fca00000010ff */
[----:B------:R0:W-:Y:S01]  /*5a00*/  @P4 STG.E.U16 desc[UR12][R162.64+0xf2], R6 ;  /* 0x0000f206a2004986 */ /* 0x0001e2000c10150c */
[----:B------:R-:W-:-:S13]  /*5a10*/  ISETP.GT.AND P4, PT, R5, 0x40, P5 ;  /* 0x000000400500780c */ /* 0x000fda0002f84270 */
[----:B------:R-:W2:Y:S01]  /*5a20*/  @P4 LDG.E.LTC128B.U16 R4, desc[UR12][R18.64] ;  /* 0x0000000c12044981 */ /* 0x000ea2000c1e1520 */
[----:B------:R-:W-:Y:S01]  /*5a30*/  BSSY B0, `(.L_x_153) ;  /* 0x000000a000007945 */ /* 0x000fe20003800000 */
[----:B--2---:R-:W-:-:S04]  /*5a40*/  IMAD.U32 R3, R4, 0x10000, RZ ;  /* 0x0001000004037824 */ /* 0x004fc800078e00ff */
[----:B------:R-:W-:-:S04]  /*5a50*/  FMUL R3, R3, R2 ;  /* 0x0000000203037220 */ /* 0x000fc80000400000 */
[----:B------:R-:W-:-:S05]  /*5a60*/  FFMA R3, R24, R0, R3 ;  /* 0x0000000018037223 */ /* 0x000fca0000000003 */
[----:B------:R-:W-:-:S05]  /*5a70*/  F2FP.BF16.F32.PACK_AB R3, RZ, R3 ;  /* 0x00000003ff03723e */ /* 0x000fca00000010ff */
[----:B------:R0:W-:Y:S01]  /*5a80*/  @P4 STG.E.U16 desc[UR12][R16.64], R3 ;  /* 0x0000000310004986 */ /* 0x0001e2000c10150c */
[----:B------:R-:W-:-:S04]  /*5a90*/  LOP3.LUT P4, RZ, R88, 0x2, RZ, 0xc0, !PT ;  /* 0x0000000258ff7812 */ /* 0x000fc8000788c0ff */
[----:B------:R-:W-:-:S13]  /*5aa0*/  ISETP.GT.AND P4, PT, R5, 0x40, P4 ;  /* 0x000000400500780c */ /* 0x000fda0002784270 */
[----:B0-----:R-:W-:Y:S05]  /*5ab0*/  @!P4 BRA `(.L_x_154) ;  /* 0x000000000004c947 */ /* 0x001fea0003800000 */
[----:B------:R0:W5:Y:S02]  /*5ac0*/  LDG.E.LTC128B.U16 R4, desc[UR12][R12.64+0x2] ;  /* 0x0000020c0c047981 */ /* 0x000164000c1e1520 */
.L_x_154:
[----:B------:R-:W-:Y:S05]  /*5ad0*/  BSYNC B0 ;  /* 0x0000000000007941 */ /* 0x000fea0003800000 */
.L_x_153:
[----:B-----5:R-:W-:Y:S01]  /*5ae0*/  IMAD.U32 R3, R4, 0x10000, RZ ;  /* 0x0001000004037824 */ /* 0x020fe200078e00ff */
[----:B------:R-:W-:Y:S01]  /*5af0*/  ISETP.GT.AND P5, PT, R5, 0x48, P5 ;  /* 0x000000480500780c */ /* 0x000fe20002fa4270 */
[----:B------:R-:W-:Y:S02]  /*5b00*/  BSSY B0, `(.L_x_155) ;  /* 0x000000a000007945 */ /* 0x000fe40003800000 */
[----:B------:R-:W-:-:S04]  /*5b10*/  FMUL R6, R3, R2 ;  /* 0x0000000203067220 */ /* 0x000fc80000400000 */
[----:B------:R-:W-:-:S05]  /*5b20*/  FFMA R6, R25, R0, R6 ;  /* 0x0000000019067223 */ /* 0x000fca0000000006 */
[----:B------:R-:W-:-:S04]  /*5b30*/  F2FP.BF16.F32.PACK_AB R6, RZ, R6 ;  /* 0x00000006ff06723e */ /* 0x000fc800000010ff */
[----:B------:R-:W-:-:S05]  /*5b40*/  PRMT R3, R6, 0x7610, R3 ;  /* 0x0000761006037816 */ /* 0x000fca0000000003 */
[----:B------:R2:W-:Y:S01]  /*5b50*/  @P4 STG.E.U16 desc[UR12][R16.64+0x2], R3 ;  /* 0x0000020310004986 */ /* 0x0005e2000c10150c */
[----:B------:R-:W-:-:S05]  /*5b60*/  IADD3 R6, P4, R16, R89, RZ ;  /* 0x0000005910067210 */ /* 0x000fca0007f9e0ff */
[----:B------:R-:W-:Y:S01]  /*5b70*/  IMAD.X R7, R17, 0x1, R159, P4 ;  /* 0x0000000111077824 */ /* 0x000fe200020e069f */
[----:B------:R-:W-:Y:S07]  /*5b80*/  @!P5 BRA `(.L_x_156) ;  /* 0x000000000004d947 */ /* 0x000fee0003800000 */
[----:B------:R0:W5:Y:S02]  /*5b90*/  LDG.E.LTC128B.U16 R4, desc[UR12][R14.64] ;  /* 0x0000000c0e047981 */ /* 0x000164000c1e1520 */
.L_x_156:
[----:B------:R-:W-:Y:S05]  /*5ba0*/  BSYNC B0 ;  /* 0x0000000000007941 */ /* 0x000fea0003800000 */
.L_x_155:
[----:B--2--5:R-:W-:Y:S01]  /*5bb0*/  IMAD.U32 R3, R4, 0x10000, RZ ;  /* 0x0001000004037824 */ /* 0x024fe200078e00ff */
[----:B0-----:R-:W-:Y:S01]  /*5bc0*/  IADD3 R14, P4, R89, R16, RZ ;  /* 0x00000010590e7210 */ /* 0x001fe20007f9e0ff */
[----:B------:R-:W-:Y:S02]  /*5bd0*/  BSSY B0, `(.L_x_157) ;  /* 0x000000a000007945 */ /* 0x000fe40003800000 */
[----:B------:R-:W-:Y:S02]  /*5be0*/  FMUL R3, R3, R2 ;  /* 0x0000000203037220 */ /* 0x000fe40000400000 */
[----:B------:R-:W-:Y:S02]  /*5bf0*/  IMAD.X R15, R159, 0x1, R17, P4 ;  /* 0x000000019f0f7824 */ /* 0x000fe400020e0611 */
[----:B------:R-:W-:-:S05]  /*5c00*/  FFMA R3, R26, R0, R3 ;  /* 0x000000001a037223 */ /* 0x000fca0000000003 */
[----:B------:R-:W-:-:S05]  /*5c10*/  F2FP.BF16.F32.PACK_AB R3, RZ, R3 ;  /* 0x00000003ff03723e */ /* 0x000fca00000010ff */
[----:B------:R0:W-:Y:S01]  /*5c20*/  @P5 STG.E.U16 desc[UR12][R6.64], R3 ;  /* 0x0000000306005986 */ /* 0x0001e2000c10150c */
[----:B------:R-:W-:-:S04]  /*5c30*/  LOP3.LUT P5, RZ, R88, 0x2, RZ, 0xc0, !PT ;  /* 0x0000000258ff7812 */ /* 0x000fc800078ac0ff */
[----:B------:R-:W-:-:S13]  /*5c40*/  ISETP.GT.AND P4, PT, R5, 0x48, P5 ;  /* 0x000000480500780c */ /* 0x000fda0002f84270 */
[----:B0-----:R-:W-:Y:S05]  /*5c50*/  @!P4 BRA `(.L_x_158) ;  /* 0x000000000004c947 */ /* 0x001fea0003800000 */
[----:B------:R0:W5:Y:S02]  /*5c60*/  LDG.E.LTC128B.U16 R4, desc[UR12][R10.64+0x2] ;  /* 0x0000020c0a047981 */ /* 0x000164000c1e1520 */
.L_x_158:
[----:B------:R-:W-:Y:S05]  /*5c70*/  BSYNC B0 ;  /* 0x0000000000007941 */ /* 0x000fea0003800000 */
.L_x_157:
[----:B-----5:R-:W-:Y:S01]  /*5c80*/  IMAD.U32 R3, R4, 0x10000, RZ ;  /* 0x0001000004037824 */ /* 0x020fe200078e00ff */
[----:B------:R-:W-:Y:S01]  /*5c90*/  LOP3.LUT P5, RZ, R88, 0x4, RZ, 0xc0, !PT ;  /* 0x0000000458ff7812 */ /* 0x000fe200078ac0ff */
[----:B------:R-:W-:Y:S02]  /*5ca0*/  BSSY B0, `(.L_x_159) ;  /* 0x0000008000007945 */ /* 0x000fe40003800000 */
[----:B------:R-:W-:-:S04]  /*5cb0*/  FMUL R18, R3, R2 ;  /* 0x0000000203127220 */ /* 0x000fc80000400000 */
[----:B------:R-:W-:-:S05]  /*5cc0*/  FFMA R18, R27, R0, R18 ;  /* 0x000000001b127223 */ /* 0x000fca0000000012 */
[----:B------:R-:W-:-:S05]  /*5cd0*/  F2FP.BF16.F32.PACK_AB R18, RZ, R18 ;  /* 0x00000012ff12723e */ /* 0x000fca00000010ff */
[----:B------:R2:W-:Y:S01]  /*5ce0*/  @P4 STG.E.U16 desc[UR12][R6.64+0x2], R18 ;  /* 0x0000021206004986 */ /* 0x0005e2000c10150c */
[----:B------:R-:W-:-:S13]  /*5cf0*/  ISETP.GT.AND P4, PT, R5, 0x40, P5 ;  /* 0x000000400500780c */ /* 0x000fda0002f84270 */
[----:B--2---:R-:W-:Y:S05]  /*5d00*/  @!P4 BRA `(.L_x_160) ;  /* 0x000000000004c947 */ /* 0x004fea0003800000 */
[----:B------:R2:W5:Y:S02]  /*5d10*/  LDG.E.LTC128B.U16 R4, desc[UR12][R12.64+0x10] ;  /* 0x0000100c0c047981 */ /* 0x000564000c1e1520 */
.L_x_160:
[----:B------:R-:W-:Y:S05]  /*5d20*/  BSYNC B0 ;  /* 0x0000000000007941 */ /* 0x000fea0003800000 */
.L_x_159:
        /* <DEDUP_REMOVED lines=8> */
[----:B0-----:R-:W-:Y:S05]  /*5db0*/  @!P4 BRA `(.L_x_162) ;  /* 0x000000000004c947 */ /* 0x001fea0003800000 */
[----:B------:R0:W5:Y:S02]  /*5dc0*/  LDG.E.LTC128B.U16 R4, desc[UR12][R12.64+0x12] ;  /* 0x0000120c0c047981 */ /* 0x000164000c1e1520 */
.L_x_162:
[----:B------:R-:W-:Y:S05]  /*5dd0*/  BSYNC B0 ;  /* 0x0000000000007941 */ /* 0x000fea0003800000 */
.L_x_161:
[----:B-----5:R-:W-:Y:S01]  /*5de0*/  IMAD.U32 R3, R4, 0x10000, RZ ;  /* 0x0001000004037824 */ /* 0x020fe200078e00ff */
[----:B------:R-:W-:Y:S03]  /*5df0*/  BSSY B0, `(.L_x_163) ;  /* 0x0000009000007945 */ /* 0x000fe60003800000 */
        /* <DEDUP_REMOVED lines=8> */
.L_x_164:
[----:B------:R-:W-:Y:S05]  /*5e80*/  BSYNC B0 ;  /* 0x0000000000007941 */ /* 0x000fea0003800000 */
.L_x_163:
        /* <DEDUP_REMOVED lines=9> */
.L_x_166:
[----:B------:R-:W-:Y:S05]  /*5f20*/  BSYNC B0 ;  /* 0x0000000000007941 */ /* 0x000fea0003800000 */
.L_x_165:
        /* <DEDUP_REMOVED lines=10> */
.L_x_168:
[----:B------:R-:W-:Y:S05]  /*5fd0*/  BSYNC B0 ;  /* 0x0000000000007941 */ /* 0x000fea0003800000 */
.L_x_167:
        /* <DEDUP_REMOVED lines=10> */
.L_x_170:
[----:B------:R-:W-:Y:S05]  /*6080*/  BSYNC B0 ;  /* 0x0000000000007941 */ /* 0x000fea0003800000 */
.L_x_169:
        /* <DEDUP_REMOVED lines=10> */
.L_x_172:
[----:B------:R-:W-:Y:S05]  /*6130*/  BSYNC B0 ;  /* 0x0000000000007941 */ /* 0x000fea0003800000 */
.L_x_171:
        /* <DEDUP_REMOVED lines=11> */
.L_x_174:
[----:B------:R-:W-:Y:S05]  /*61f0*/  BSYNC B0 ;  /* 0x0000000000007941 */ /* 0x000fea0003800000 */
.L_x_173:
[----:B-----5:R-:W-:Y:S01]  /*6200*/  IMAD.U32 R3, R4, 0x10000, RZ ;  /* 0x0001000004037824 */ /* 0x020fe200078e00ff */
[----:B------:R-:W-:Y:S01]  /*6210*/  LOP3.LUT P5, RZ, R88, 0x4000000, RZ, 0xc0, !PT ;  /* 0x0400000058ff7812 */ /* 0x000fe200078ac0ff */
[----:B------:R-:W-:Y:S01]  /*6220*/  @P4 IMAD.MOV.U32 R7, RZ, RZ, R9 ;  /* 0x000000ffff074224 */ /* 0x000fe200078e0009 */
[----:B------:R-:W-:Y:S01]  /*6230*/  BSSY B0, `(.L_x_175) ;  /* 0x000000a000007945 */ /* 0x000fe20003800000 */
        /* <DEDUP_REMOVED lines=9> */
.L_x_176:
[----:B------:R-:W-:Y:S05]  /*62d0*/  BSYNC B0 ;  /* 0x0000000000007941 */ /* 0x000fea0003800000 */
.L_x_175:
        /* <DEDUP_REMOVED lines=10> */
.L_x_178:
[----:B------:R-:W-:Y:S05]  /*6380*/  BSYNC B0 ;  /* 0x0000000000007941 */ /* 0x000fea0003800000 */
.L_x_177:
        /* <DEDUP_REMOVED lines=10> */
.L_x_180:
[----:B------:R-:W-:Y:S05]  /*6430*/  BSYNC B0 ;  /* 0x0000000000007941 */ /* 0x000fea0003800000 */
.L_x_179:
        /* <DEDUP_REMOVED lines=11> */
.L_x_182:
[----:B------:R-:W-:Y:S05]  /*64f0*/  BSYNC B0 ;  /* 0x0000000000007941 */ /* 0x000fea0003800000 */
.L_x_181:
        /* <DEDUP_REMOVED lines=13> */
.L_x_184:
[----:B------:R-:W-:Y:S05]  /*65d0*/  BSYNC B0 ;  /* 0x0000000000007941 */ /* 0x000fea0003800000 */
.L_x_183:
        /* <DEDUP_REMOVED lines=10> */
.L_x_186:
[----:B------:R-:W-:Y:S05]  /*6680*/  BSYNC B0 ;  /* 0x0000000000007941 */ /* 0x000fea0003800000 */
.L_x_185:
        /* <DEDUP_REMOVED lines=10> */
.L_x_188:
[----:B------:R-:W-:Y:S05]  /*6730*/  BSYNC B0 ;  /* 0x0000000000007941 */ /* 0x000fea0003800000 */
.L_x_187:
        /* <DEDUP_REMOVED lines=11> */
.L_x_190:
[----:B------:R-:W-:Y:S05]  /*67f0*/  BSYNC B0 ;  /* 0x0000000000007941 */ /* 0x000fea0003800000 */
.L_x_189:
        /* <DEDUP_REMOVED lines=13> */
.L_x_192:
[----:B------:R-:W-:Y:S05]  /*68d0*/  BSYNC B0 ;  /* 0x0000000000007941 */ /* 0x000fea0003800000 */
.L_x_191:
        /* <DEDUP_REMOVED lines=10> */
.L_x_194:
[----:B------:R-:W-:Y:S05]  /*6980*/  BSYNC B0 ;  /* 0x0000000000007941 */ /* 0x000fea0003800000 */
.L_x_193:
        /* <DEDUP_REMOVED lines=10> */
.L_x_196:
[----:B------:R-:W-:Y:S05]  /*6a30*/  BSYNC B0 ;  /* 0x0000000000007941 */ /* 0x000fea0003800000 */
.L_x_195:
        /* <DEDUP_REMOVED lines=11> */
.L_x_198:
[----:B------:R-:W-:Y:S05]  /*6af0*/  BSYNC B0 ;  /* 0x0000000000007941 */ /* 0x000fea0003800000 */
.L_x_197:
        /* <DEDUP_REMOVED lines=13> */
.L_x_200:
[----:B------:R-:W-:Y:S05]  /*6bd0*/  BSYNC B0 ;  /* 0x0000000000007941 */ /* 0x000fea0003800000 */
.L_x_199:
        /* <DEDUP_REMOVED lines=10> */
.L_x_202:
[----:B------:R-:W-:Y:S05]  /*6c80*/  BSYNC B0 ;  /* 0x0000000000007941 */ /* 0x000fea0003800000 */
.L_x_201:
        /* <DEDUP_REMOVED lines=10> */
.L_x_204:
[----:B------:R-:W-:Y:S05]  /*6d30*/  BSYNC B0 ;  /* 0x0000000000007941 */ /* 0x000fea0003800000 */
.L_x_203:
        /* <DEDUP_REMOVED lines=11> */
.L_x_206:
[----:B------:R-:W-:Y:S05]  /*6df0*/  BSYNC B0 ;  /* 0x0000000000007941 */ /* 0x000fea0003800000 */
.L_x_205:
        /* <DEDUP_REMOVED lines=13> */
.L_x_208:
[----:B------:R-:W-:Y:S05]  /*6ed0*/  BSYNC B0 ;  /* 0x0000000000007941 */ /* 0x000fea0003800000 */
.L_x_207:
        /* <DEDUP_REMOVED lines=10> */
.L_x_210:
[----:B------:R-:W-:Y:S05]  /*6f80*/  BSYNC B0 ;  /* 0x0000000000007941 */ /* 0x000fea0003800000 */
.L_x_209:
        /* <DEDUP_REMOVED lines=10> */
.L_x_212:
[----:B------:R-:W-:Y:S05]  /*7030*/  BSYNC B0 ;  /* 0x0000000000007941 */ /* 0x000fea0003800000 */
.L_x_211:
        /* <DEDUP_REMOVED lines=11> */
.L_x_214:
[----:B------:R-:W-:Y:S05]  /*70f0*/  BSYNC B0 ;  /* 0x0000000000007941 */ /* 0x000fea0003800000 */
.L_x_213:
        /* <DEDUP_REMOVED lines=13> */
.L_x_216:
[----:B------:R-:W-:Y:S05]  /*71d0*/  BSYNC B0 ;  /* 0x0000000000007941 */ /* 0x000fea0003800000 */
.L_x_215:
        /* <DEDUP_REMOVED lines=10> */
.L_x_218:
[----:B------:R-:W-:Y:S05]  /*7280*/  BSYNC B0 ;  /* 0x0000000000007941 */ /* 0x000fea0003800000 */
.L_x_217:
        /* <DEDUP_REMOVED lines=10> */
.L_x_220:
[----:B------:R-:W-:Y:S05]  /*7330*/  BSYNC B0 ;  /* 0x0000000000007941 */ /* 0x000fea0003800000 */
.L_x_219:
        /* <DEDUP_REMOVED lines=11> */
.L_x_222:
[----:B------:R-:W-:Y:S05]  /*73f0*/  BSYNC B0 ;  /* 0x0000000000007941 */ /* 0x000fea0003800000 */
.L_x_221:
        /* <DEDUP_REMOVED lines=13> */
.L_x_224:
[----:B------:R-:W-:Y:S05]  /*74d0*/  BSYNC B0 ;  /* 0x0000000000007941 */ /* 0x000fea0003800000 */
.L_x_223:
        /* <DEDUP_REMOVED lines=10> */
.L_x_226:
[----:B------:R-:W-:Y:S05]  /*7580*/  BSYNC B0 ;  /* 0x0000000000007941 */ /* 0x000fea0003800000 */
.L_x_225:
        /* <DEDUP_REMOVED lines=10> */
.L_x_228:
[----:B------:R-:W-:Y:S05]  /*7630*/  BSYNC B0 ;  /* 0x0000000000007941 */ /* 0x000fea0003800000 */
.L_x_227:
        /* <DEDUP_REMOVED lines=11> */
.L_x_230:
[----:B------:R-:W-:Y:S05]  /*76f0*/  BSYNC B0 ;  /* 0x0000000000007941 */ /* 0x000fea0003800000 */
.L_x_229:
        /* <DEDUP_REMOVED lines=13> */
.L_x_232:
[----:B------:R-:W-:Y:S05]  /*77d0*/  BSYNC B0 ;  /* 0x0000000000007941 */ /* 0x000fea0003800000 */
.L_x_231:
        /* <DEDUP_REMOVED lines=10> */
.L_x_234:
[----:B------:R-:W-:Y:S05]  /*7880*/  BSYNC B0 ;  /* 0x0000000000007941 */ /* 0x000fea0003800000 */
.L_x_233:
        /* <DEDUP_REMOVED lines=10> */
.L_x_236:
[----:B------:R-:W-:Y:S05]  /*7930*/  BSYNC B0 ;  /* 0x0000000000007941 */ /* 0x000fea0003800000 */
.L_x_235:
        /* <DEDUP_REMOVED lines=11> */
.L_x_238:
[----:B------:R-:W-:Y:S05]  /*79f0*/  BSYNC B0 ;  /* 0x0000000000007941 */ /* 0x000fea0003800000 */
.L_x_237:
        /* <DEDUP_REMOVED lines=13> */
.L_x_240:
[----:B------:R-:W-:Y:S05]  /*7ad0*/  BSYNC B0 ;  /* 0x0000000000007941 */ /* 0x000fea0003800000 */
.L_x_239:
        /* <DEDUP_REMOVED lines=10> */
.L_x_242:
[----:B------:R-:W-:Y:S05]  /*7b80*/  BSYNC B0 ;  /* 0x0000000000007941 */ /* 0x000fea0003800000 */
.L_x_241:
        /* <DEDUP_REMOVED lines=10> */
.L_x_244:
[----:B------:R-:W-:Y:S05]  /*7c30*/  BSYNC B0 ;  /* 0x0000000000007941 */ /* 0x000fea0003800000 */
.L_x_243:
        /* <DEDUP_REMOVED lines=11> */
.L_x_246:
[----:B------:R-:W-:Y:S05]  /*7cf0*/  BSYNC B0 ;  /* 0x0000000000007941 */ /* 0x000fea0003800000 */
.L_x_245:
        /* <DEDUP_REMOVED lines=13> */
.L_x_248:
[----:B------:R-:W-:Y:S05]  /*7dd0*/  BSYNC B0 ;  /* 0x0000000000007941 */ /* 0x000fea0003800000 */
.L_x_247:
        /* <DEDUP_REMOVED lines=10> */
.L_x_250:
[----:B------:R-:W-:Y:S05]  /*7e80*/  BSYNC B0 ;  /* 0x0000000000007941 */ /* 0x000fea0003800000 */
.L_x_249:
        /* <DEDUP_REMOVED lines=10> */
.L_x_252:
[----:B------:R-:W-:Y:S05]  /*7f30*/  BSYNC B0 ;  /* 0x0000000000007941 */ /* 0x000fea0003800000 */
.L_x_251:
        /* <DEDUP_REMOVED lines=11> */
.L_x_254:
[----:B------:R-:W-:Y:S05]  /*7ff0*/  BSYNC B0 ;  /* 0x0000000000007941 */ /* 0x000fea0003800000 */
.L_x_253:
        /* <DEDUP_REMOVED lines=13> */
.L_x_256:
[----:B------:R-:W-:Y:S05]  /*80d0*/  BSYNC B0 ;  /* 0x0000000000007941 */ /* 0x000fea0003800000 */
.L_x_255:
        /* <DEDUP_REMOVED lines=9> */
.L_x_258:
[----:B------:R-:W-:Y:S05]  /*8170*/  BSYNC B0 ;  /* 0x0000000000007941 */ /* 0x000fea0003800000 */
.L_x_257:
[----:B-----5:R-:W-:Y:S01]  /*8180*/  IMAD.U32 R3, R4, 0x10000, RZ ;  /* 0x0001000004037824 */ /* 0x020fe200078e00ff */
[----:B------:R-:W-:Y:S01]  /*8190*/  ISETP.GT.AND P5, PT, R5, 0x48, P5 ;  /* 0x000000480500780c */ /* 0x000fe20002fa4270 */
[----:B------:R-:W-:Y:S02]  /*81a0*/  BSSY B0, `(.L_x_259) ;  /* 0x0000007000007945 */ /* 0x000fe40003800000 */
[----:B------:R-:W-:-:S04]  /*81b0*/  FMUL R6, R3, R2 ;  /* 0x0000000203067220 */ /* 0x000fc80000400000 */
[----:B------:R-:W-:-:S05]  /*81c0*/  FFMA R6, R77, R0, R6 ;  /* 0x000000004d067223 */ /* 0x000fca0000000006 */
[----:B------:R-:W-:-:S05]  /*81d0*/  F2FP.BF16.F32.PACK_AB R6, RZ, R6 ;  /* 0x00000006ff06723e */ /* 0x000fca00000010ff */
[----:B------:R0:W-:Y:S01]  /*81e0*/  @P4 STG.E.U16 desc[UR12][R16.64+0xd2], R6 ;  /* 0x0000d20610004986 */ /* 0x0001e2000c10150c */
[----:B------:R-:W-:Y:S05]  /*81f0*/  @!P5 BRA `(.L_x_260) ;  /* 0x000000000004d947 */ /* 0x000fea0003800000 */
[----:B------:R0:W5:Y:S02]  /*8200*/  LDG.E.LTC128B.U16 R4, desc[UR12][R10.64+0xd0] ;  /* 0x0000d00c0a047981 */ /* 0x000164000c1e1520 */
.L_x_260:
[----:B------:R-:W-:Y:S05]  /*8210*/  BSYNC B0 ;  /* 0x0000000000007941 */ /* 0x000fea0003800000 */
.L_x_259:
[----:B-----5:R-:W-:Y:S01]  /*8220*/  IMAD.U32 R3, R4, 0x10000, RZ ;  /* 0x0001000004037824 */ /* 0x020fe200078e00ff */
[----:B------:R-:W-:Y:S01]  /*8230*/  ISETP.GT.AND P4, PT, R5, 0x48, P6 ;  /* 0x000000480500780c */ /* 0x000fe20003784270 */
[----:B0-----:R-:W-:Y:S01]  /*8240*/  @P5 IMAD.MOV.U32 R6, RZ, RZ, R8 ;  /* 0x000000ffff065224 */ /* 0x001fe200078e0008 */
[----:B------:R-:W-:Y:S01]  /*8250*/  BSSY B0, `(.L_x_261) ;  /* 0x0000008000007945 */ /* 0x000fe20003800000 */
[----:B------:R-:W-:Y:S01]  /*8260*/  FMUL R3, R3, R2 ;  /* 0x0000000203037220 */ /* 0x000fe20000400000 */
[----:B------:R-:W-:-:S03]  /*8270*/  @P5 IMAD.MOV.U32 R7, RZ, RZ, R9 ;  /* 0x000000ffff075224 */ /* 0x000fc600078e0009 */
[----:B------:R-:W-:-:S05]  /*8280*/  FFMA R3, R78, R0, R3 ;  /* 0x000000004e037223 */ /* 0x000fca0000000003 */
[----:B------:R-:W-:-:S05]  /*8290*/  F2FP.BF16.F32.PACK_AB R3, RZ, R3 ;  /* 0x00000003ff03723e */ /* 0x000fca00000010ff */
[----:B------:R0:W-:Y:S01]  /*82a0*/  @P5 STG.E.U16 desc[UR12][R6.64+0xd0], R3 ;  /* 0x0000d00306005986 */ /* 0x0001e2000c10150c */
[----:B------:R-:W-:Y:S05]  /*82b0*/  @!P4 BRA `(.L_x_262) ;  /* 0x000000000004c947 */ /* 0x000fea0003800000 */
[----:B------:R0:W5:Y:S02]  /*82c0*/  LDG.E.LTC128B.U16 R4, desc[UR12][R10.64+0xd2] ;  /* 0x0000d20c0a047981 */ /* 0x000164000c1e1520 */
.L_x_262:
[----:B------:R-:W-:Y:S05]  /*82d0*/  BSYNC B0 ;  /* 0x0000000000007941 */ /* 0x000fea0003800000 */
.L_x_261:
[----:B0----5:R-:W-:Y:S01]  /*82e0*/  IMAD.U32 R3, R4, 0x10000, RZ ;  /* 0x0001000004037824 */ /* 0x021fe200078e00ff */
[----:B------:R-:W-:Y:S01]  /*82f0*/  ISETP.GT.AND P5, PT, R5, 0x40, P3 ;  /* 0x000000400500780c */ /* 0x000fe20001fa4270 */
        /* <DEDUP_REMOVED lines=8> */
[----:B------:R-:W-:Y:S05]  /*8380*/  @!P5 BRA `(.L_x_264) ;  /* 0x000000000004d947 */ /* 0x000fea0003800000 */
[----:B------:R0:W5:Y:S02]  /*8390*/  LDG.E.LTC128B.U16 R4, desc[UR12][R12.64+0xe0] ;  /* 0x0000e00c0c047981 */ /* 0x000164000c1e1520 */
.L_x_264:
[----:B------:R-:W-:Y:S05]  /*83a0*/  BSYNC B0 ;  /* 0x0000000000007941 */ /* 0x000fea0003800000 */
.L_x_263:
[----:B0----5:R-:W-:Y:S01]  /*83b0*/  IMAD.U32 R3, R4, 0x10000, RZ ;  /* 0x0001000004037824 */ /* 0x021fe200078e00ff */
        /* <DEDUP_REMOVED lines=8> */
.L_x_266:
[----:B------:R-:W-:Y:S05]  /*8440*/  BSYNC B0 ;  /* 0x0000000000007941 */ /* 0x000fea0003800000 */
.L_x_265:
        /* <DEDUP_REMOVED lines=9> */
.L_x_268:
[----:B------:R-:W-:Y:S05]  /*84e0*/  BSYNC B0 ;  /* 0x0000000000007941 */ /* 0x000fea0003800000 */
.L_x_267:
        /* <DEDUP_REMOVED lines=11> */
.L_x_270:
[----:B------:R-:W-:Y:S05]  /*85a0*/  BSYNC B0 ;  /* 0x0000000000007941 */ /* 0x000fea0003800000 */
.L_x_269:
        /* <DEDUP_REMOVED lines=12> */
.L_x_272:
[----:B------:R-:W-:Y:S05]  /*8670*/  BSYNC B0 ;  /* 0x0000000000007941 */ /* 0x000fea0003800000 */
.L_x_271:
        /* <DEDUP_REMOVED lines=9> */
.L_x_274:
[----:B------:R-:W-:Y:S05]  /*8710*/  BSYNC B0 ;  /* 0x0000000000007941 */ /* 0x000fea0003800000 */
.L_x_273:
[C---:B0----5:R-:W-:Y:S01]  /*8720*/  IMAD.U32 R3, R4.reuse, 0x10000, RZ ;  /* 0x0001000004037824 */ /* 0x061fe200078e00ff */
[----:B------:R-:W-:Y:S01]  /*8730*/  ISETP.GT.AND P1, PT, R5, 0x48, P1 ;  /* 0x000000480500780c */ /* 0x000fe20000f24270 */
[----:B------:R-:W-:Y:S02]  /*8740*/  BSSY B0, `(.L_x_275) ;  /* 0x0000008000007945 */ /* 0x000fe40003800000 */
[----:B------:R-:W-:Y:S01]  /*8750*/  FMUL R6, R3, R2 ;  /* 0x0000000203067220 */ /* 0x000fe20000400000 */
[----:B------:R-:W-:-:S03]  /*8760*/  PRMT R3, R4, 0x7610, R3 ;  /* 0x0000761004037816 */ /* 0x000fc60000000003 */
[----:B------:R-:W-:-:S05]  /*8770*/  FFMA R6, R85, R0, R6 ;  /* 0x0000000055067223 */ /* 0x000fca0000000006 */
[----:B------:R-:W-:-:S05]  /*8780*/  F2FP.BF16.F32.PACK_AB R6, RZ, R6 ;  /* 0x00000006ff06723e */ /* 0x000fca00000010ff */
[----:B------:R0:W-:Y:S01]  /*8790*/  @P2 STG.E.U16 desc[UR12][R16.64+0xf2], R6 ;  /* 0x0000f20610002986 */ /* 0x0001e2000c10150c */
[----:B------:R-:W-:Y:S05]  /*87a0*/  @!P1 BRA `(.L_x_276) ;  /* 0x0000000000049947 */ /* 0x000fea0003800000 */
[----:B------:R0:W5:Y:S02]  /*87b0*/  LDG.E.LTC128B.U16 R3, desc[UR12][R10.64+0xf0] ;  /* 0x0000f00c0a037981 */ /* 0x000164000c1e1520 */
.L_x_276:
[----:B------:R-:W-:Y:S05]  /*87c0*/  BSYNC B0 ;  /* 0x0000000000007941 */ /* 0x000fea0003800000 */
.L_x_275:
[----:B-----5:R-:W-:Y:S01]  /*87d0*/  IMAD.U32 R7, R3, 0x10000, RZ ;  /* 0x0001000003077824 */ /* 0x020fe200078e00ff */
[----:B------:R-:W-:Y:S01]  /*87e0*/  ISETP.GT.AND P0, PT, R5, 0x48, P0 ;  /* 0x000000480500780c */ /* 0x000fe20000704270 */
[----:B------:R-:W-:Y:S01]  /*87f0*/  @P1 IMAD.MOV.U32 R4, RZ, RZ, R8 ;  /* 0x000000ffff041224 */ /* 0x000fe200078e0008 */
        /* <DEDUP_REMOVED lines=8> */
.L_x_278:
[----:B------:R-:W-:Y:S05]  /*8880*/  BSYNC B0 ;  /* 0x0000000000007941 */ /* 0x000fea0003800000 */
.L_x_277:
[----:B-----5:R-:W-:-:S04]  /*8890*/  IMAD.U32 R3, R3, 0x10000, RZ ;  /* 0x0001000003037824 */ /* 0x020fc800078e00ff */
[----:B------:R-:W-:-:S04]  /*88a0*/  FMUL R2, R3, R2 ;  /* 0x0000000203027220 */ /* 0x000fc80000400000 */
[----:B------:R-:W-:Y:S01]  /*88b0*/  FFMA R2, R87, R0, R2 ;  /* 0x0000000057027223 */ /* 0x000fe20000000002 */
[----:B------:R-:W-:Y:S06]  /*88c0*/  @!P0 EXIT ;  /* 0x000000000000894d */ /* 0x000fec0003800000 */
[----:B------:R-:W-:-:S05]  /*88d0*/  F2FP.BF16.F32.PACK_AB R2, RZ, R2 ;  /* 0x00000002ff02723e */ /* 0x000fca00000010ff */
[----:B------:R-:W-:Y:S01]  /*88e0*/  STG.E.U16 desc[UR12][R8.64+0xf2], R2 ;  /* 0x0000f20208007986 */ /* 0x000fe2000c10150c */
[----:B------:R-:W-:Y:S05]  /*88f0*/  EXIT ;  /* 0x000000000000794d */ /* 0x000fea0003800000 */
.L_x_28:
[----:B------:R-:W-:Y:S01]  /*8900*/  ULDC.64 UR4, c[0x0][0x5c8] ;  /* 0x0001720000047ab9 */ /* 0x000fe20000000a00 */
[-C--:B------:R-:W-:Y:S01]  /*8910*/  FMUL R88, R88, R0.reuse ;  /* 0x0000000058587220 */ /* 0x080fe20000400000 */
[C---:B------:R-:W-:Y:S01]  /*8920*/  LEA R2, P1, R154.reuse, UR4, 0x1 ;  /* 0x000000049a027c11 */ /* 0x040fe2000f8208ff */
[-C--:B------:R-:W-:Y:S01]  /*8930*/  FMUL R89, R89, R0.reuse ;  /* 0x0000000059597220 */ /* 0x080fe20000400000 */
[C---:B------:R-:W-:Y:S01]  /*8940*/  SHF.L.U64.HI R11, R159.reuse, 0x1, R160 ;  /* 0x000000019f0b7819 */ /* 0x040fe200000102a0 */
[----:B------:R-:W-:Y:S01]  /*8950*/  IMAD.SHL.U32 R159, R159, 0x2, RZ ;  /* 0x000000029f9f7824 */ /* 0x000fe200078e00ff */
[----:B------:R-:W-:Y:S01]  /*8960*/  LEA.HI.X R3, R154, UR5, R153, 0x1, P1 ;  /* 0x000000059a037c11 */ /* 0x000fe200088f0c99 */
[----:B------:R-:W-:Y:S01]  /*8970*/  FMUL R90, R90, R0 ;  /* 0x000000005a5a7220 */ /* 0x000fe20000400000 */
[----:B------:R-:W-:Y:S01]  /*8980*/  F2FP.BF16.F32.PACK_AB R88, RZ, R88 ;  /* 0x00000058ff58723e */ /* 0x000fe200000010ff */
[-C--:B------:R-:W-:Y:S01]  /*8990*/  FMUL R91, R91, R0.reuse ;  /* 0x000000005b5b7220 */ /* 0x080fe20000400000 */
[----:B------:R-:W-:Y:S01]  /*89a0*/  ISETP.GT.AND P4, PT, R7, 0x1, PT ;  /* 0x000000010700780c */ /* 0x000fe20003f84270 */
[-C--:B------:R-:W-:Y:S01]  /*89b0*/  FMUL R92, R92, R0.reuse ;  /* 0x000000005c5c7220 */ /* 0x080fe20000400000 */
[C---:B------:R-:W-:Y:S01]  /*89c0*/  ISETP.GT.AND P1, PT, R5.reuse, 0x8, P5 ;  /* 0x000000080500780c */ /* 0x040fe20002f24270 */
[----:B------:R-:W-:Y:S01]  /*89d0*/  @P0 STG.E.U16 desc[UR12][R2.64], R88 ;  /* 0x0000005802000986 */ /* 0x000fe2000c10150c */
[----:B------:R-:W-:Y:S01]  /*89e0*/  ISETP.GT.AND P2, PT, R5, RZ, P4 ;  /* 0x000000ff0500720c */ /* 0x000fe20002744270 */
[----:B------:R-:W-:Y:S01]  /*89f0*/  FMUL R93, R93, R0 ;  /* 0x000000005d5d7220 */ /* 0x000fe20000400000 */
[----:B------:R-:W-:Y:S01]  /*8a00*/  IADD3 R16, P0, R159, R2, RZ ;  /* 0x000000029f107210 */ /* 0x000fe20007f1e0ff */
[----:B------:R-:W-:Y:S01]  /*8a10*/  FMUL R94, R94, R0 ;  /* 0x000000005e5e7220 */ /* 0x000fe20000400000 */
[----:B------:R-:W-:Y:S01]  /*8a20*/  F2FP.BF16.F32.PACK_AB R89, RZ, R89 ;  /* 0x00000059ff59723e */ /* 0x000fe200000010ff */
[----:B------:R-:W-:Y:S01]  /*8a30*/  IMAD.SHL.U32 R15, R9, 0x2, RZ ;  /* 0x00000002090f7824 */ /* 0x000fe200078e00ff */
[----:B------:R-:W-:Y:S01]  /*8a40*/  F2FP.BF16.F32.PACK_AB R90, RZ, R90 ;  /* 0x0000005aff5a723e */ /* 0x000fe200000010ff */
[----:B------:R-:W-:Y:S01]  /*8a50*/  IMAD.X R17, R11, 0x1, R3, P0 ;  /* 0x000000010b117824 */ /* 0x000fe200000e0603 */
[----:B------:R-:W-:Y:S01]  /*8a60*/  ISETP.GT.AND P0, PT, R5, 0x8, P4 ;  /* 0x000000080500780c */ /* 0x000fe20002704270 */
[-C--:B------:R-:W-:Y:S01]  /*8a70*/  FMUL R95, R95, R0.reuse ;  /* 0x000000005f5f7220 */ /* 0x080fe20000400000 */
[C---:B------:R-:W-:Y:S01]  /*8a80*/  ISETP.GT.AND P3, PT, R7.reuse, 0x8, PT ;  /* 0x000000080700780c */ /* 0x040fe20003f64270 */
[-C--:B------:R-:W-:Y:S01]  /*8a90*/  FMUL R96, R96, R0.reuse ;  /* 0x0000000060607220 */ /* 0x080fe20000400000 */
[----:B------:R-:W-:Y:S01]  /*8aa0*/  ISETP.GT.AND P4, PT, R7, 0x9, PT ;  /* 0x000000090700780c */ /* 0x000fe20003f84270 */
[----:B------:R-:W-:Y:S01]  /*8ab0*/  @P2 STG.E.U16 desc[UR12][R2.64+0x2], R89 ;  /* 0x0000025902002986 */ /* 0x000fe2000c10150c */
[----:B------:R-:W-:Y:S01]  /*8ac0*/  ISETP.GT.AND P2, PT, R5, RZ, P3 ;  /* 0x000000ff0500720c */ /* 0x000fe20001f44270 */
[-C--:B------:R-:W-:Y:S01]  /*8ad0*/  FMUL R97, R97, R0.reuse ;  /* 0x0000000061617220 */ /* 0x080fe20000400000 */
[----:B------:R-:W-:Y:S01]  /*8ae0*/  F2FP.BF16.F32.PACK_AB R91, RZ, R91 ;  /* 0x0000005bff5b723e */ /* 0x000fe200000010ff */
[----:B------:R-:W-:Y:S01]  /*8af0*/  @P1 STG.E.U16 desc[UR12][R16.64], R90 ;  /* 0x0000005a10001986 */ /* 0x000fe2000c10150c */
[C---:B------:R-:W-:Y:S01]  /*8b00*/  ISETP.GT.AND P1, PT, R5.reuse, RZ, P4 ;  /* 0x000000ff0500720c */ /* 0x040fe20002724270 */
[----:B------:R-:W-:Y:S01]  /*8b10*/  FMUL R98, R98, R0 ;  /* 0x0000000062627220 */ /* 0x000fe20000400000 */
[----:B------:R-:W-:Y:S01]  /*8b20*/  F2FP.BF16.F32.PACK_AB R92, RZ, R92 ;  /* 0x0000005cff5c723e */ /* 0x000fe200000010ff */
[----:B------:R-:W-:Y:S01]  /*8b30*/  @P0 STG.E.U16 desc[UR12][R16.64+0x2], R91 ;  /* 0x0000025b10000986 */ /* 0x000fe2000c10150c */
[----:B------:R-:W-:Y:S01]  /*8b40*/  ISETP.GT.AND P0, PT, R5, 0x8, P3 ;  /* 0x000000080500780c */ /* 0x000fe20001f04270 */
[-C--:B------:R-:W-:Y:S01]  /*8b50*/  FMUL R99, R99, R0.reuse ;  /* 0x0000000063637220 */ /* 0x080fe20000400000 */
[----:B------:R-:W-:Y:S01]  /*8b60*/  F2FP.BF16.F32.PACK_AB R93, RZ, R93 ;  /* 0x0000005dff5d723e */ /* 0x000fe200000010ff */
[----:B------:R-:W-:Y:S01]  /*8b70*/  FMUL R100, R100, R0 ;  /* 0x0000000064647220 */ /* 0x000fe20000400000 */
[----:B------:R-:W-:Y:S01]  /*8b80*/  SHF.L.U64.HI R13, R9, 0x1, R8 ;  /* 0x00000001090d7819 */ /* 0x000fe20000010208 */
[----:B------:R-:W-:Y:S01]  /*8b90*/  @P2 STG.E.U16 desc[UR12][R2.64+0x10], R92 ;  /* 0x0000105c02002986 */ /* 0x000fe2000c10150c */
[----:B------:R-:W-:Y:S01]  /*8ba0*/  F2FP.BF16.F32.PACK_AB R94, RZ, R94 ;  /* 0x0000005eff5e723e */ /* 0x000fe200000010ff */
[----:B------:R-:W-:Y:S01]  /*8bb0*/  FMUL R101, R101, R0 ;  /* 0x0000000065657220 */ /* 0x000fe20000400000 */
[----:B------:R-:W-:Y:S01]  /*8bc0*/  ISETP.GT.AND P3, PT, R7, 0x10, PT ;  /* 0x000000100700780c */ /* 0x000fe20003f64270 */
[----:B------:R-:W-:Y:S01]  /*8bd0*/  @P1 STG.E.U16 desc[UR12][R2.64+0x12], R93 ;  /* 0x0000125d02001986 */ /* 0x000fe2000c10150c */
[----:B------:R-:W-:Y:S01]  /*8be0*/  IADD3 R8, P1, P2, R159, R2, R15 ;  /* 0x000000029f087210 */ /* 0x000fe20007a3e00f */
[-C--:B------:R-:W-:Y:S01]  /*8bf0*/  FMUL R102, R102, R0.reuse ;  /* 0x0000000066667220 */ /* 0x080fe20000400000 */
[----:B------:R-:W-:Y:S01]  /*8c00*/  F2FP.BF16.F32.PACK_AB R95, RZ, R95 ;  /* 0x0000005fff5f723e */ /* 0x000fe200000010ff */
[----:B------:R-:W-:Y:S01]  /*8c10*/  @P0 STG.E.U16 desc[UR12][R16.64+0x10], R94 ;  /* 0x0000105e10000986 */ /* 0x000fe2000c10150c */
[----:B------:R-:W-:Y:S01]  /*8c20*/  IADD3.X R9, R11, R3, R13, P1, P2 ;  /* 0x000000030b097210 */ /* 0x000fe20000fe440d */
[-C--:B------:R-:W-:Y:S01]  /*8c30*/  FMUL R103, R103, R0.reuse ;  /* 0x0000000067677220 */ /* 0x080fe20000400000 */
[C---:B------:R-:W-:Y:S01]  /*8c40*/  ISETP.GT.AND P1, PT, R5.reuse, 0x8, P4 ;  /* 0x000000080500780c */ /* 0x040fe20002724270 */
[-C--:B------:R-:W-:Y:S01]  /*8c50*/  FMUL R104, R104, R0.reuse ;  /* 0x0000000068687220 */ /* 0x080fe20000400000 */
[----:B------:R-:W-:Y:S01]  /*8c60*/  ISETP.GT.AND P0, PT, R5, RZ, P3 ;  /* 0x000000ff0500720c */ /* 0x000fe20001f04270 */
[----:B------:R-:W-:Y:S01]  /*8c70*/  FMUL R105, R105, R0 ;  /* 0x0000000069697220 */ /* 0x000fe20000400000 */
[----:B------:R-:W-:Y:S01]  /*8c80*/  F2FP.BF16.F32.PACK_AB R96, RZ, R96 ;  /* 0x00000060ff60723e */ /* 0x000fe200000010ff */
[-C--:B------:R-:W-:Y:S01]  /*8c90*/  FMUL R106, R106, R0.reuse ;  /* 0x000000006a6a7220 */ /* 0x080fe20000400000 */
[----:B------:R-:W-:Y:S01]  /*8ca0*/  ISETP.GT.AND P2, PT, R7, 0x11, PT ;  /* 0x000000110700780c */ /* 0x000fe20003f44270 */
[-C--:B------:R-:W-:Y:S01]  /*8cb0*/  FMUL R107, R107, R0.reuse ;  /* 0x000000006b6b7220 */ /* 0x080fe20000400000 */
[----:B------:R-:W-:Y:S01]  /*8cc0*/  F2FP.BF16.F32.PACK_AB R97, RZ, R97 ;  /* 0x00000061ff61723e */ /* 0x000fe200000010ff */
[----:B------:R-:W-:Y:S01]  /*8cd0*/  FMUL R108, R108, R0 ;  /* 0x000000006c6c7220 */ /* 0x000fe20000400000 */
[----:B------:R-:W-:Y:S01]  /*8ce0*/  F2FP.BF16.F32.PACK_AB R98, RZ, R98 ;  /* 0x00000062ff62723e */ /* 0x000fe200000010ff */
[----:B------:R-:W-:Y:S01]  /*8cf0*/  FMUL R109, R109, R0 ;  /* 0x000000006d6d7220 */ /* 0x000fe20000400000 */
[----:B------:R-:W-:Y:S01]  /*8d00*/  F2FP.BF16.F32.PACK_AB R99, RZ, R99 ;  /* 0x00000063ff63723e */ /* 0x000fe200000010ff */
[----:B------:R-:W-:Y:S01]  /*8d10*/  @P1 STG.E.U16 desc[UR12][R16.64+0x12], R95 ;  /* 0x0000125f10001986 */ /* 0x000fe2000c10150c */
[----:B------:R-:W-:Y:S01]  /*8d20*/  F2FP.BF16.F32.PACK_AB R100, RZ, R100 ;  /* 0x00000064ff64723e */ /* 0x000fe200000010ff */
[-C--:B------:R-:W-:Y:S01]  /*8d30*/  FMUL R110, R110, R0.reuse ;  /* 0x000000006e6e7220 */ /* 0x080fe20000400000 */
[----:B------:R-:W-:Y:S01]  /*8d40*/  ISETP.GT.AND P1, PT, R7, 0x19, PT ;  /* 0x000000190700780c */ /* 0x000fe20003f24270 */
[----:B------:R-:W-:Y:S01]  /*8d50*/  @P0 STG.E.U16 desc[UR12][R2.64+0x20], R96 ;  /* 0x0000206002000986 */ /* 0x000fe2000c10150c */
[----:B------:R-:W-:Y:S01]  /*8d60*/  ISETP.GT.AND P0, PT, R5, RZ, P2 ;  /* 0x000000ff0500720c */ /* 0x000fe20001704270 */
[-C--:B------:R-:W-:Y:S01]  /*8d70*/  FMUL R111, R111, R0.reuse ;  /* 0x000000006f6f7220 */ /* 0x080fe20000400000 */
[----:B------:R-:W-:Y:S01]  /*8d80*/  F2FP.BF16.F32.PACK_AB R101, RZ, R101 ;  /* 0x00000065ff65723e */ /* 0x000fe200000010ff */
[----:B------:R-:W-:Y:S01]  /*8d90*/  FMUL R112, R112, R0 ;  /* 0x0000000070707220 */ /* 0x000fe20000400000 */
[----:B------:R-:W-:Y:S01]  /*8da0*/  F2FP.BF16.F32.PACK_AB R102, RZ, R102 ;  /* 0x00000066ff66723e */ /* 0x000fe200000010ff */
        /* <DEDUP_REMOVED lines=8> */
[----:B------:R-:W-:Y:S01]  /*8e30*/  @P0 STG.E.U16 desc[UR12][R2.64+0x22], R97 ;  /* 0x0000226102000986 */ /* 0x000fe2000c10150c */
[----:B------:R-:W-:Y:S01]  /*8e40*/  ISETP.GT.AND P0, PT, R5, 0x8, P3 ;  /* 0x000000080500780c */ /* 0x000fe20001f04270 */
        /* <DEDUP_REMOVED lines=15> */
[----:B------:R-:W-:Y:S01]  /*8f40*/  ISETP.GT.AND P2, PT, R7, 0x18, PT ;  /* 0x000000180700780c */ /* 0x000fe20003f44270 */
        /* <DEDUP_REMOVED lines=8> */
[----:B------:R-:W-:Y:S01]  /*8fd0*/  FMUL R128, R128, R0 ;  /* 0x0000000080807220 */ /* 0x000fe20000400000 */
[----:B------:R-:W-:Y:S01]  /*8fe0*/  F2FP.BF16.F32.PACK_AB R117, RZ, R117 ;  /* 0x00000075ff75723e */ /* 0x000fe200000010ff */
[----:B------:R-:W-:Y:S01]  /*8ff0*/  @P0 STG.E.U16 desc[UR12][R16.64+0x22], R99 ;  /* 0x0000226310000986 */ /* 0x000fe2000c10150c */
[----:B------:R-:W-:Y:S01]  /*9000*/  IADD3 R12, P0, R15, R2, RZ ;  /* 0x000000020f0c7210 */ /* 0x000fe20007f1e0ff */
[----:B------:R-:W-:Y:S01]  /*9010*/  FMUL R129, R129, R0 ;  /* 0x0000000081817220 */ /* 0x000fe20000400000 */
[----:B------:R-:W-:Y:S01]  /*9020*/  F2FP.BF16.F32.PACK_AB R118, RZ, R118 ;  /* 0x00000076ff76723e */ /* 0x000fe200000010ff */
[----:B------:R-:W-:Y:S01]  /*9030*/  FMUL R130, R130, R0 ;  /* 0x0000000082827220 */ /* 0x000fe20000400000 */
[----:B------:R-:W-:Y:S01]  /*9040*/  F2FP.BF16.F32.PACK_AB R119, RZ, R119 ;  /* 0x00000077ff77723e */ /* 0x000fe200000010ff */
[----:B------:R-:W-:Y:S01]  /*9050*/  IMAD.X R13, R13, 0x1, R3, P0 ;  /* 0x000000010d0d7824 */ /* 0x000fe200000e0603 */
[----:B------:R-:W-:Y:S01]  /*9060*/  IADD3 R14, P0, R159, R12, RZ ;  /* 0x0000000c9f0e7210 */ /* 0x000fe20007f1e0ff */
[----:B------:R-:W-:Y:S01]  /*9070*/  FMUL R131, R131, R0 ;  /* 0x0000000083837220 */ /* 0x000fe20000400000 */
[----:B------:R-:W-:Y:S01]  /*9080*/  F2FP.BF16.F32.PACK_AB R120, RZ, R120 ;  /* 0x00000078ff78723e */ /* 0x000fe200000010ff */
[-C--:B------:R-:W-:Y:S01]  /*9090*/  FMUL R132, R132, R0.reuse ;  /* 0x0000000084847220 */ /* 0x080fe20000400000 */
[----:B------:R-:W-:Y:S01]  /*90a0*/  F2FP.BF16.F32.PACK_AB R121, RZ, R121 ;  /* 0x00000079ff79723e */ /* 0x000fe200000010ff */
[----:B------:R-:W-:Y:S01]  /*90b0*/  IMAD.X R15, R11, 0x1, R13, P0 ;  /* 0x000000010b0f7824 */ /* 0x000fe200000e060d */
[----:B------:R-:W-:Y:S01]  /*90c0*/  ISETP.GT.AND P0, PT, R5, RZ, P2 ;  /* 0x000000ff0500720c */ /* 0x000fe20001704270 */
        /* <DEDUP_REMOVED lines=12> */
[----:B------:R-:W-:Y:S01]  /*9190*/  @P0 STG.E.U16 desc[UR12][R2.64+0x30], R100 ;  /* 0x0000306402000986 */ /* 0x000fe2000c10150c */
        /* <DEDUP_REMOVED lines=14> */
[----:B------:R-:W-:Y:S01]  /*9280*/  ISETP.GT.AND P0, PT, R5, 0x8, P2 ;  /* 0x000000080500780c */ /* 0x000fe20001704270 */
[-C--:B------:R-:W-:Y:S01]  /*9290*/  FMUL R145, R145, R0.reuse ;  /* 0x0000000091917220 */ /* 0x080fe20000400000 */
[----:B------:R-:W-:Y:S01]  /*92a0*/  ISETP.GT.AND P2, PT, R7, 0x20, PT ;  /* 0x000000200700780c */ /* 0x000fe20003f44270 */
        /* <DEDUP_REMOVED lines=24> */
[----:B------:R-:W-:Y:S01]  /*9430*/  @P0 STG.E.U16 desc[UR12][R16.64+0x32], R103 ;  /* 0x0000326710000986 */ /* 0x000fe2000c10150c */
[----:B------:R-:W-:Y:S01]  /*9440*/  ISETP.GT.AND P0, PT, R5, RZ, P2 ;  /* 0x000000ff0500720c */ /* 0x000fe20001704270 */
        /* <DEDUP_REMOVED lines=135> */
[----:B------:R-:W-:-:S02]  /*9cc0*/  F2FP.BF16.F32.PACK_AB R68, RZ, R68 ;  /* 0x00000044ff44723e */ /* 0x000fc400000010ff */
[----:B------:R-:W-:Y:S01]  /*9cd0*/  F2FP.BF16.F32.PACK_AB R69, RZ, R69 ;  /* 0x00000045ff45723e */ /* 0x000fe200000010ff */
[----:B------:R-:W-:Y:S01]  /*9ce0*/  @P0 STG.E.U16 desc[UR12][R2.64+0x62], R113 ;  /* 0x0000627102000986 */ /* 0x000fe2000c10150c */
[----:B------:R-:W-:Y:S02]  /*9cf0*/  ISETP.GT.AND P0, PT, R5, 0x8, P2 ;  /* 0x000000080500780c */ /* 0x000fe40001704270 */
[----:B------:R-:W-:Y:S02]  /*9d00*/  ISETP.GT.AND P2, PT, R7, 0x38, PT ;  /* 0x000000380700780c */ /* 0x000fe40003f44270 */
[----:B------:R-:W-:Y:S02]  /*9d10*/  F2FP.BF16.F32.PACK_AB R70, RZ, R70 ;  /* 0x00000046ff46723e */ /* 0x000fe400000010ff */
[----:B------:R-:W-:Y:S02]  /*9d20*/  F2FP.BF16.F32.PACK_AB R71, RZ, R71 ;  /* 0x00000047ff47723e */ /* 0x000fe400000010ff */
[----:B------:R-:W-:-:S02]  /*9d30*/  F2FP.BF16.F32.PACK_AB R72, RZ, R72 ;  /* 0x00000048ff48723e */ /* 0x000fc400000010ff */
[----:B------:R-:W-:Y:S02]  /*9d40*/  F2FP.BF16.F32.PACK_AB R73, RZ, R73 ;  /* 0x00000049ff49723e */ /* 0x000fe400000010ff */
[----:B------:R-:W-:Y:S01]  /*9d50*/  F2FP.BF16.F32.PACK_AB R74, RZ, R74 ;  /* 0x0000004aff4a723e */ /* 0x000fe200000010ff */
[----:B------:R-:W-:Y:S01]  /*9d60*/  @P0 STG.E.U16 desc[UR12][R16.64+0x60], R114 ;  /* 0x0000607210000986 */ /* 0x000fe2000c10150c */
[----:B------:R-:W-:Y:S02]  /*9d70*/  ISETP.GT.AND P0, PT, R5, 0x8, P1 ;  /* 0x000000080500780c */ /* 0x000fe40000f04270 */
[----:B------:R-:W-:Y:S02]  /*9d80*/  ISETP.GT.AND P1, PT, R7, 0x39, PT ;  /* 0x000000390700780c */ /* 0x000fe40003f24270 */
[----:B------:R-:W-:Y:S02]  /*9d90*/  F2FP.BF16.F32.PACK_AB R75, RZ, R75 ;  /* 0x0000004bff4b723e */ /* 0x000fe400000010ff */
[----:B------:R-:W-:-:S02]  /*9da0*/  F2FP.BF16.F32.PACK_AB R76, RZ, R76 ;  /* 0x0000004cff4c723e */ /* 0x000fc400000010ff */
[----:B------:R-:W-:Y:S02]  /*9db0*/  F2FP.BF16.F32.PACK_AB R77, RZ, R77 ;  /* 0x0000004dff4d723e */ /* 0x000fe400000010ff */
[----:B------:R-:W-:Y:S02]  /*9dc0*/  F2FP.BF16.F32.PACK_AB R78, RZ, R78 ;  /* 0x0000004eff4e723e */ /* 0x000fe400000010ff */
[----:B------:R-:W-:Y:S01]  /*9dd0*/  F2FP.BF16.F32.PACK_AB R79, RZ, R79 ;  /* 0x0000004fff4f723e */ /* 0x000fe200000010ff */
[----:B------:R-:W-:Y:S01]  /*9de0*/  @P0 STG.E.U16 desc[UR12][R16.64+0x62], R115 ;  /* 0x0000627310000986 */ /* 0x000fe2000c10150c */
[----:B------:R-:W-:Y:S02]  /*9df0*/  ISETP.GT.AND P0, PT, R5, RZ, P2 ;  /* 0x000000ff0500720c */ /* 0x000fe40001704270 */
[----:B------:R-:W-:Y:S02]  /*9e00*/  F2FP.BF16.F32.PACK_AB R80, RZ, R80 ;  /* 0x00000050ff50723e */ /* 0x000fe400000010ff */
[----:B------:R-:W-:-:S02]  /*9e10*/  F2FP.BF16.F32.PACK_AB R81, RZ, R81 ;  /* 0x00000051ff51723e */ /* 0x000fc400000010ff */
[----:B------:R-:W-:Y:S02]  /*9e20*/  F2FP.BF16.F32.PACK_AB R82, RZ, R82 ;  /* 0x00000052ff52723e */ /* 0x000fe400000010ff */
[----:B------:R-:W-:Y:S02]  /*9e30*/  F2FP.BF16.F32.PACK_AB R83, RZ, R83 ;  /* 0x00000053ff53723e */ /* 0x000fe400000010ff */
[----:B------:R-:W-:Y:S02]  /*9e40*/  F2FP.BF16.F32.PACK_AB R84, RZ, R84 ;  /* 0x00000054ff54723e */ /* 0x000fe400000010ff */
[----:B------:R-:W-:Y:S01]  /*9e50*/  F2FP.BF16.F32.PACK_AB R85, RZ, R85 ;  /* 0x00000055ff55723e */ /* 0x000fe200000010ff */
[----:B------:R-:W-:Y:S01]  /*9e60*/  @P0 STG.E.U16 desc[UR12][R2.64+0x70], R116 ;  /* 0x0000707402000986 */ /* 0x000fe2000c10150c */
[----:B------:R-:W-:Y:S02]  /*9e70*/  ISETP.GT.AND P0, PT, R5, RZ, P1 ;  /* 0x000000ff0500720c */ /* 0x000fe40000f04270 */
[----:B------:R-:W-:-:S11]  /*9e80*/  F2FP.BF16.F32.PACK_AB R86, RZ, R86 ;  /* 0x00000056ff56723e */ /* 0x000fd600000010ff */
[----:B------:R-:W-:Y:S01]  /*9e90*/  @P0 STG.E.U16 desc[UR12][R2.64+0x72], R117 ;  /* 0x0000727502000986 */ /* 0x000fe2000c10150c */
[----:B------:R-:W-:Y:S02]  /*9ea0*/  ISETP.GT.AND P0, PT, R5, 0x8, P2 ;  /* 0x000000080500780c */ /* 0x000fe40001704270 */
[----:B------:R-:W-:-:S11]  /*9eb0*/  ISETP.GT.AND P2, PT, R7, 0x40, PT ;  /* 0x000000400700780c */ /* 0x000fd60003f44270 */
[----:B------:R-:W-:Y:S01]  /*9ec0*/  @P0 STG.E.U16 desc[UR12][R16.64+0x70], R118 ;  /* 0x0000707610000986 */ /* 0x000fe2000c10150c */
[----:B------:R-:W-:Y:S02]  /*9ed0*/  ISETP.GT.AND P0, PT, R5, 0x8, P1 ;  /* 0x000000080500780c */ /* 0x000fe40000f04270 */
[----:B------:R-:W-:-:S11]  /*9ee0*/  ISETP.GT.AND P1, PT, R7, 0x41, PT ;  /* 0x000000410700780c */ /* 0x000fd60003f24270 */
[----:B------:R-:W-:Y:S01]  /*9ef0*/  @P0 STG.E.U16 desc[UR12][R16.64+0x72], R119 ;  /* 0x0000727710000986 */ /* 0x000fe2000c10150c */
[----:B------:R-:W-:-:S13]  /*9f00*/  ISETP.GT.AND P0, PT, R5, RZ, P2 ;  /* 0x000000ff0500720c */ /* 0x000fda0001704270 */
[----:B------:R-:W-:Y:S01]  /*9f10*/  @P0 STG.E.U16 desc[UR12][R2.64+0x80], R120 ;  /* 0x0000807802000986 */ /* 0x000fe2000c10150c */
[----:B------:R-:W-:-:S13]  /*9f20*/  ISETP.GT.AND P0, PT, R5, RZ, P1 ;  /* 0x000000ff0500720c */ /* 0x000fda0000f04270 */
        /* <DEDUP_REMOVED lines=51> */
[----:B------:R-:W-:-:S13]  /*a260*/  ISETP.GT.AND P0, PT, R5, 0x8, P1 ;  /* 0x000000080500780c */ /* 0x000fda0000f04270 */
[----:B------:R-:W-:Y:S01]  /*a270*/  @P0 STG.E.U16 desc[UR12][R16.64+0xd0], R142 ;  /* 0x0000d08e10000986 */ /* 0x000fe2000c10150c */
[----:B------:R-:W-:-:S13]  /*a280*/  ISETP.GT.AND P0, PT, R5, 0x8, P3 ;  /* 0x000000080500780c */ /* 0x000fda0001f04270 */
[----:B------:R-:W-:Y:S01]  /*a290*/  @P0 STG.E.U16 desc[UR12][R16.64+0xd2], R143 ;  /* 0x0000d28f10000986 */ /* 0x000fe2000c10150c */
[----:B------:R-:W-:-:S04]  /*a2a0*/  ISETP.GT.AND P0, PT, R7, 0x70, PT ;  /* 0x000000700700780c */ /* 0x000fc80003f04270 */
        /* <DEDUP_REMOVED lines=8> */
[----:B------:R-:W-:-:S13]  /*a330*/  ISETP.GT.AND P1, PT, R5, RZ, P2 ;  /* 0x000000ff0500720c */ /* 0x000fda0001724270 */
[----:B------:R-:W-:Y:S01]  /*a340*/  @P1 STG.E.U16 desc[UR12][R2.64+0xf0], R148 ;  /* 0x0000f09402001986 */ /* 0x000fe2000c10150c */
[----:B------:R-:W-:-:S04]  /*a350*/  ISETP.GT.AND P1, PT, R7, 0x79, PT ;  /* 0x000000790700780c */ /* 0x000fc80003f24270 */
[----:B------:R-:W-:-:S13]  /*a360*/  ISETP.GT.AND P6, PT, R5, RZ, P1 ;  /* 0x000000ff0500720c */ /* 0x000fda0000fc4270 */
[----:B------:R0:W-:Y:S01]  /*a370*/  @P6 STG.E.U16 desc[UR12][R2.64+0xf2], R149 ;  /* 0x0000f29502006986 */ /* 0x0001e2000c10150c */
[----:B------:R-:W-:-:S13]  /*a380*/  ISETP.GT.AND P6, PT, R5, 0x8, P2 ;  /* 0x000000080500780c */ /* 0x000fda00017c4270 */
[----:B0-----:R-:W-:Y:S02]  /*a390*/  @P6 IMAD.MOV.U32 R2, RZ, RZ, R16 ;  /* 0x000000ffff026224 */ /* 0x001fe400078e0010 */
[----:B------:R-:W-:-:S05]  /*a3a0*/  @P6 IMAD.MOV.U32 R3, RZ, RZ, R17 ;  /* 0x000000ffff036224 */ /* 0x000fca00078e0011 */
[----:B------:R0:W-:Y:S01]  /*a3b0*/  @P6 STG.E.U16 desc[UR12][R2.64+0xf0], R150 ;  /* 0x0000f09602006986 */ /* 0x0001e2000c10150c */
[----:B------:R-:W-:-:S13]  /*a3c0*/  ISETP.GT.AND P6, PT, R5, 0x8, P1 ;  /* 0x000000080500780c */ /* 0x000fda0000fc4270 */
[----:B------:R-:W-:Y:S01]  /*a3d0*/  @P6 STG.E.U16 desc[UR12][R16.64+0xf2], R151 ;  /* 0x0000f29710006986 */ /* 0x000fe2000c10150c */
[----:B------:R-:W-:-:S05]  /*a3e0*/  IADD3 R10, P6, R159, R12, RZ ;  /* 0x0000000c9f0a7210 */ /* 0x000fca0007fde0ff */
[----:B------:R-:W-:Y:S01]  /*a3f0*/  IMAD.X R11, R11, 0x1, R13, P6 ;  /* 0x000000010b0b7824 */ /* 0x000fe200030e060d */
[C---:B------:R-:W-:Y:S02]  /*a400*/  ISETP.GT.AND P6, PT, R5.reuse, 0x40, P5 ;  /* 0x000000400500780c */ /* 0x040fe40002fc4270 */
[----:B------:R-:W-:-:S11]  /*a410*/  ISETP.GT.AND P5, PT, R5, 0x48, P5 ;  /* 0x000000480500780c */ /* 0x000fd60002fa4270 */
[----:B------:R-:W-:Y:S01]  /*a420*/  @P6 STG.E.U16 desc[UR12][R12.64], R24 ;  /* 0x000000180c006986 */ /* 0x000fe2000c10150c */
[----:B------:R-:W-:-:S04]  /*a430*/  ISETP.GT.AND P6, PT, R7, 0x1, PT ;  /* 0x000000010700780c */ /* 0x000fc80003fc4270 */
[----:B------:R-:W-:-:S13]  /*a440*/  ISETP.GT.AND P6, PT, R5, 0x40, P6 ;  /* 0x000000400500780c */ /* 0x000fda00037c4270 */
[----:B------:R-:W-:Y:S01]  /*a450*/  @P6 STG.E.U16 desc[UR12][R12.64+0x2], R25 ;  /* 0x000002190c006986 */ /* 0x000fe2000c10150c */
[----:B------:R-:W-:-:S03]  /*a460*/  ISETP.GT.AND P6, PT, R7, 0x1, PT ;  /* 0x000000010700780c */ /* 0x000fc60003fc4270 */
[----:B------:R-:W-:Y:S01]  /*a470*/  @P5 STG.E.U16 desc[UR12][R14.64], R26 ;  /* 0x0000001a0e005986 */ /* 0x000fe2000c10150c */
[----:B------:R-:W-:Y:S02]  /*a480*/  ISETP.GT.AND P5, PT, R5, 0x48, P6 ;  /* 0x000000480500780c */ /* 0x000fe400037a4270 */
[----:B------:R-:W-:-:S11]  /*a490*/  ISETP.GT.AND P6, PT, R7, 0x8, PT ;  /* 0x000000080700780c */ /* 0x000fd60003fc4270 */
[----:B------:R-:W-:Y:S01]  /*a4a0*/  @P5 STG.E.U16 desc[UR12][R14.64+0x2], R27 ;  /* 0x0000021b0e005986 */ /* 0x000fe2000c10150c */
[----:B------:R-:W-:Y:S02]  /*a4b0*/  ISETP.GT.AND P5, PT, R5, 0x40, P6 ;  /* 0x000000400500780c */ /* 0x000fe400037a4270 */
[----:B------:R-:W-:-:S11]  /*a4c0*/  ISETP.GT.AND P6, PT, R7, 0x9, PT ;  /* 0x000000090700780c */ /* 0x000fd60003fc4270 */
[----:B------:R-:W-:Y:S01]  /*a4d0*/  @P5 STG.E.U16 desc[UR12][R12.64+0x10], R28 ;  /* 0x0000101c0c005986 */ /* 0x000fe2000c10150c */
[----:B------:R-:W-:-:S13]  /*a4e0*/  ISETP.GT.AND P5, PT, R5, 0x40, P6 ;  /* 0x000000400500780c */ /* 0x000fda00037a4270 */
[----:B------:R-:W-:Y:S01]  /*a4f0*/  @P5 STG.E.U16 desc[UR12][R12.64+0x12], R29 ;  /* 0x0000121d0c005986 */ /* 0x000fe2000c10150c */
[----:B------:R-:W-:-:S04]  /*a500*/  ISETP.GT.AND P5, PT, R7, 0x8, PT ;  /* 0x000000080700780c */ /* 0x000fc80003fa4270 */
[----:B------:R-:W-:-:S13]  /*a510*/  ISETP.GT.AND P5, PT, R5, 0x48, P5 ;  /* 0x000000480500780c */ /* 0x000fda0002fa4270 */
        /* <DEDUP_REMOVED lines=11> */
[----:B0-----:R-:W-:Y:S02]  /*a5d0*/  @P5 IMAD.MOV.U32 R2, RZ, RZ, R8 ;  /* 0x000000ffff025224 */ /* 0x001fe400078e0008 */
[----:B------:R-:W-:-:S05]  /*a5e0*/  @P5 IMAD.MOV.U32 R3, RZ, RZ, R9 ;  /* 0x000000ffff035224 */ /* 0x000fca00078e0009 */
[----:B------:R0:W-:Y:S01]  /*a5f0*/  @P5 STG.E.U16 desc[UR12][R2.64+0x20], R34 ;  /* 0x0000202202005986 */ /* 0x0001e2000c10150c */
[----:B------:R-:W-:Y:S02]  /*a600*/  ISETP.GT.AND P5, PT, R5, 0x48, P6 ;  /* 0x000000480500780c */ /* 0x000fe400037a4270 */
[----:B------:R-:W-:-:S11]  /*a610*/  ISETP.GT.AND P6, PT, R7, 0x18, PT ;  /* 0x000000180700780c */ /* 0x000fd60003fc4270 */
[----:B0-----:R-:W-:Y:S02]  /*a620*/  @P5 IMAD.MOV.U32 R2, RZ, RZ, R8 ;  /* 0x000000ffff025224 */ /* 0x001fe400078e0008 */
[----:B------:R-:W-:-:S05]  /*a630*/  @P5 IMAD.MOV.U32 R3, RZ, RZ, R9 ;  /* 0x000000ffff035224 */ /* 0x000fca00078e0009 */
[----:B------:R0:W-:Y:S01]  /*a640*/  @P5 STG.E.U16 desc[UR12][R2.64+0x22], R35 ;  /* 0x0000222302005986 */ /* 0x0001e2000c10150c */
        /* <DEDUP_REMOVED lines=150> */
[----:B------:R-:W-:-:S13]  /*afb0*/  ISETP.GT.AND P5, PT, R5, 0x40, P6 ;  /* 0x000000400500780c */ /* 0x000fda00037a4270 */
[----:B------:R-:W-:Y:S01]  /*afc0*/  @P5 STG.E.U16 desc[UR12][R12.64+0xd0], R76 ;  /* 0x0000d04c0c005986 */ /* 0x000fe2000c10150c */
[C---:B------:R-:W-:Y:S02]  /*afd0*/  ISETP.GT.AND P5, PT, R5.reuse, 0x40, P3 ;  /* 0x000000400500780c */ /* 0x040fe40001fa4270 */
[----:B------:R-:W-:-:S11]  /*afe0*/  ISETP.GT.AND P3, PT, R5, 0x48, P3 ;  /* 0x000000480500780c */ /* 0x000fd60001f64270 */
[----:B------:R-:W-:Y:S01]  /*aff0*/  @P5 STG.E.U16 desc[UR12][R12.64+0xd2], R77 ;  /* 0x0000d24d0c005986 */ /* 0x000fe2000c10150c */
[C---:B------:R-:W-:Y:S02]  /*b000*/  ISETP.GT.AND P5, PT, R5.reuse, 0x48, P6 ;  /* 0x000000480500780c */ /* 0x040fe400037a4270 */
[C---:B------:R-:W-:Y:S02]  /*b010*/  ISETP.GT.AND P6, PT, R5.reuse, 0x40, P0 ;  /* 0x000000400500780c */ /* 0x040fe400007c4270 */
[----:B------:R-:W-:-:S09]  /*b020*/  ISETP.GT.AND P0, PT, R5, 0x48, P0 ;  /* 0x000000480500780c */ /* 0x000fd20000704270 */
[----:B0-----:R-:W-:Y:S02]  /*b030*/  @P5 IMAD.MOV.U32 R2, RZ, RZ, R8 ;  /* 0x000000ffff025224 */ /* 0x001fe400078e0008 */
[----:B------:R-:W-:-:S05]  /*b040*/  @P5 IMAD.MOV.U32 R3, RZ, RZ, R9 ;  /* 0x000000ffff035224 */ /* 0x000fca00078e0009 */
[----:B------:R0:W-:Y:S01]  /*b050*/  @P5 STG.E.U16 desc[UR12][R2.64+0xd0], R78 ;  /* 0x0000d04e02005986 */ /* 0x0001e2000c10150c */
[C---:B------:R-:W-:Y:S02]  /*b060*/  ISETP.GT.AND P5, PT, R5.reuse, 0x40, P4 ;  /* 0x000000400500780c */ /* 0x040fe400027a4270 */
[----:B------:R-:W-:Y:S01]  /*b070*/  ISETP.GT.AND P4, PT, R5, 0x48, P4 ;  /* 0x000000480500780c */ /* 0x000fe20002784270 */
[----:B0-----:R-:W-:Y:S02]  /*b080*/  @P3 IMAD.MOV.U32 R2, RZ, RZ, R8 ;  /* 0x000000ffff023224 */ /* 0x001fe400078e0008 */
[----:B------:R-:W-:-:S05]  /*b090*/  @P3 IMAD.MOV.U32 R3, RZ, RZ, R9 ;  /* 0x000000ffff033224 */ /* 0x000fca00078e0009 */
[----:B------:R0:W-:Y:S01]  /*b0a0*/  @P3 STG.E.U16 desc[UR12][R2.64+0xd2], R79 ;  /* 0x0000d24f02003986 */ /* 0x0001e2000c10150c */
[C---:B------:R-:W-:Y:S02]  /*b0b0*/  ISETP.GT.AND P3, PT, R5.reuse, 0x40, P1 ;  /* 0x000000400500780c */ /* 0x040fe40000f64270 */
[C---:B------:R-:W-:Y:S01]  /*b0c0*/  ISETP.GT.AND P1, PT, R5.reuse, 0x48, P1 ;  /* 0x000000480500780c */ /* 0x040fe20000f24270 */
[----:B------:R-:W-:Y:S01]  /*b0d0*/  @P6 STG.E.U16 desc[UR12][R12.64+0xe0], R80 ;  /* 0x0000e0500c006986 */ /* 0x000fe2000c10150c */
[C---:B------:R-:W-:Y:S02]  /*b0e0*/  ISETP.GT.AND P6, PT, R5.reuse, 0x40, P2 ;  /* 0x000000400500780c */ /* 0x040fe400017c4270 */
[----:B------:R-:W-:Y:S01]  /*b0f0*/  ISETP.GT.AND P2, PT, R5, 0x48, P2 ;  /* 0x000000480500780c */ /* 0x000fe20001744270 */
[----:B------:R-:W-:Y:S01]  /*b100*/  @P5 STG.E.U16 desc[UR12][R12.64+0xe2], R81 ;  /* 0x0000e2510c005986 */ /* 0x000fe2000c10150c */
[----:B0-----:R-:W-:Y:S02]  /*b110*/  @P0 IMAD.MOV.U32 R2, RZ, RZ, R8 ;  /* 0x000000ffff020224 */ /* 0x001fe400078e0008 */
[----:B------:R-:W-:-:S05]  /*b120*/  @P0 IMAD.MOV.U32 R3, RZ, RZ, R9 ;  /* 0x000000ffff030224 */ /* 0x000fca00078e0009 */
[----:B------:R0:W-:Y:S02]  /*b130*/  @P0 STG.E.U16 desc[UR12][R2.64+0xe0], R82 ;  /* 0x0000e05202000986 */ /* 0x0001e4000c10150c */
[----:B0-----:R-:W-:Y:S02]  /*b140*/  @P4 IMAD.MOV.U32 R2, RZ, RZ, R8 ;  /* 0x000000ffff024224 */ /* 0x001fe400078e0008 */
[----:B------:R-:W-:-:S05]  /*b150*/  @P4 IMAD.MOV.U32 R3, RZ, RZ, R9 ;  /* 0x000000ffff034224 */ /* 0x000fca00078e0009 */
[----:B------:R0:W-:Y:S04]  /*b160*/  @P4 STG.E.U16 desc[UR12][R2.64+0xe2], R83 ;  /* 0x0000e25302004986 */ /* 0x0001e8000c10150c */
[----:B------:R1:W-:Y:S04]  /*b170*/  @P6 STG.E.U16 desc[UR12][R12.64+0xf0], R84 ;  /* 0x0000f0540c006986 */ /* 0x0003e8000c10150c */
[----:B------:R1:W-:Y:S01]  /*b180*/  @P3 STG.E.U16 desc[UR12][R12.64+0xf2], R85 ;  /* 0x0000f2550c003986 */ /* 0x0003e2000c10150c */
[----:B0-----:R-:W-:Y:S02]  /*b190*/  @P2 IMAD.MOV.U32 R2, RZ, RZ, R8 ;  /* 0x000000ffff022224 */ /* 0x001fe400078e0008 */
[----:B------:R-:W-:-:S05]  /*b1a0*/  @P2 IMAD.MOV.U32 R3, RZ, RZ, R9 ;  /* 0x000000ffff032224 */ /* 0x000fca00078e0009 */
[----:B------:R1:W-:Y:S01]  /*b1b0*/  @P2 STG.E.U16 desc[UR12][R2.64+0xf0], R86 ;  /* 0x0000f05602002986 */ /* 0x0003e2000c10150c */
[----:B------:R-:W-:Y:S05]  /*b1c0*/  @!P1 EXIT ;  /* 0x000000000000994d */ /* 0x000fea0003800000 */
[----:B------:R-:W-:-:S05]  /*b1d0*/  F2FP.BF16.F32.PACK_AB R0, RZ, R0 ;  /* 0x00000000ff00723e */ /* 0x000fca00000010ff */
[----:B------:R-:W-:Y:S01]  /*b1e0*/  STG.E.U16 desc[UR12][R8.64+0xf2], R0 ;  /* 0x0000f20008007986 */ /* 0x000fe2000c10150c */
[----:B------:R-:W-:Y:S05]  /*b1f0*/  EXIT ;  /* 0x000000000000794d */ /* 0x000fea0003800000 */
.L_x_14:
[----:B------:R-:W-:-:S13]  /*b200*/  ISETP.NE.AND P0, PT, R10, RZ, PT ;  /* 0x000000ff0a00720c */ /* 0x000fda0003f05270 */
[----:B------:R-:W-:Y:S05]  /*b210*/  @P0 EXIT ;  /* 0x000000000000094d */ /* 0x000fea0003800000 */
[----:B------:R-:W-:Y:S01]  /*b220*/  ELECT P0, URZ, PT ;  /* 0x00000000003f782f */ /* 0x000fe20003800000 */
[----:B------:R-:W-:-:S12]  /*b230*/  BSSY B0, `(.L_x_279) ;  /* 0x000007d000007945 */ /* 0x000fd80003800000 */
[----:B------:R-:W-:Y:S05]  /*b240*/  @!P0 BRA `(.L_x_280) ;  /* 0x0000000400ec8947 */ /* 0x000fea0003800000 */
[----:B------:R-:W-:-:S13]  /*b250*/  ISETP.GE.AND P0, PT, R12, 0x1, PT ;  /* 0x000000010c00780c */ /* 0x000fda0003f06270 */
[----:B------:R-:W-:Y:S05]  /*b260*/  @!P0 BRA `(.L_x_280) ;  /* 0x0000000400e48947 */ /* 0x000fea0003800000 */
[----:B------:R-:W0:Y:S01]  /*b270*/  S2R R6, SR_CgaCtaId ;  /* 0x0000000000067919 */ /* 0x000e220000008800 */
[----:B---3-5:R-:W1:Y:S01]  /*b280*/  LDC.64 R2, c[0x0][0x4d8] ;  /* 0x00013600ff027b82 */ /* 0x028e620000000a00 */
[----:B------:R-:W-:Y:S01]  /*b290*/  LOP3.LUT P0, RZ, R13, 0x1f, RZ, 0xc0, !PT ;  /* 0x0000001f0dff7812 */ /* 0x000fe2000780c0ff */
[----:B------:R-:W-:Y:S01]  /*b2a0*/  IMAD.SHL.U32 R14, R14, 0x80, RZ ;  /* 0x000000800e0e7824 */ /* 0x000fe200078e00ff */
[----:B------:R-:W-:Y:S01]  /*b2b0*/  ULDC.64 UR4, c[0x0][0x4b0] ;  /* 0x00012c0000047ab9 */ /* 0x000fe20000000a00 */
[----:B------:R-:W-:Y:S01]  /*b2c0*/  IMAD.SHL.U32 R11, R7, 0x80, RZ ;  /* 0x00000080070b7824 */ /* 0x000fe200078e00ff */
[C---:B------:R-:W-:Y:S01]  /*b2d0*/  ISETP.NE.AND P2, PT, R18.reuse, RZ, PT ;  /* 0x000000ff1200720c */ /* 0x040fe20003f45270 */
[----:B------:R-:W-:Y:S01]  /*b2e0*/  IMAD.MOV.U32 R7, RZ, RZ, RZ ;  /* 0x000000ffff077224 */ /* 0x000fe200078e00ff */
[----:B------:R-:W-:Y:S01]  /*b2f0*/  ISETP.NE.OR P0, PT, R18, RZ, !P0 ;  /* 0x000000ff1200720c */ /* 0x000fe20004705670 */
[----:B------:R-:W-:Y:S01]  /*b300*/  IMAD.MOV.U32 R16, RZ, RZ, RZ ;  /* 0x000000ffff107224 */ /* 0x000fe200078e00ff */
[----:B------:R-:W-:Y:S01]  /*b310*/  LOP3.LUT R15, R5, 0x2, RZ, 0xfc, !PT ;  /* 0x00000002050f7812 */ /* 0x000fe200078efcff */
[----:B------:R-:W-:-:S02]  /*b320*/  VIADD R13, R14, 0x40 ;  /* 0x000000400e0d7836 */ /* 0x000fc40000000000 */
[----:B------:R-:W-:Y:S02]  /*b330*/  VIADD R17, R11, 0x40 ;  /* 0x000000400b117836 */ /* 0x000fe40000000000 */
[----:B-1----:R-:W-:Y:S02]  /*b340*/  IMAD R23, R23, UR4, R2 ;  /* 0x0000000417177c24 */ /* 0x002fe4000f8e0202 */
[----:B------:R-:W-:Y:S02]  /*b350*/  IMAD R10, R4, UR5, R3 ;  /* 0x00000005040a7c24 */ /* 0x000fe4000f8e0203 */
[----:B------:R-:W-:Y:S02]  /*b360*/  IMAD.MOV.U32 R3, RZ, RZ, 0x1 ;  /* 0x00000001ff037424 */ /* 0x000fe400078e00ff */
[----:B------:R-:W-:Y:S02]  /*b370*/  IMAD.MOV.U32 R4, RZ, RZ, R8 ;  /* 0x000000ffff047224 */ /* 0x000fe400078e0008 */
[----:B0-----:R-:W-:-:S02]  /*b380*/  IMAD.SHL.U32 R0, R6, 0x400, RZ ;  /* 0x0000040006007824 */ /* 0x001fc400078e00ff */
[----:B------:R-:W-:-:S03]  /*b390*/  IMAD.SHL.U32 R2, R6, 0x10, RZ ;  /* 0x0000001006027824 */ /* 0x000fc600078e00ff */
[----:B------:R-:W-:-:S07]  /*b3a0*/  LOP3.LUT R0, R0, 0x400, RZ, 0xc0, !PT ;  /* 0x0000040000007812 */ /* 0x000fce00078ec0ff */
.L_x_284:
[----:B------:R-:W0:Y:S01]  /*b3b0*/  S2R R9, SR_CgaCtaId ;  /* 0x0000000000097919 */ /* 0x000e220000008800 */
[----:B------:R-:W-:-:S04]  /*b3c0*/  MOV R6, 0x400 ;  /* 0x0000040000067802 */ /* 0x000fc80000000f00 */
[----:B0-----:R-:W-:Y:S02]  /*b3d0*/  LEA R12, R9, R6, 0x18 ;  /* 0x00000006090c7211 */ /* 0x001fe400078ec0ff */
[----:B------:R-:W-:-:S03]  /*b3e0*/  SHF.L.U32 R6, R3, 0x1f, RZ ;  /* 0x0000001f03067819 */ /* 0x000fc600000006ff */
[----:B------:R-:W-:-:S07]  /*b3f0*/  IMAD R9, R7, 0x8, R12 ;  /* 0x0000000807097824 */ /* 0x000fce00078e020c */
.L_x_281:
[----:B0-----:R0:W1:Y:S02]  /*b400*/  SYNCS.PHASECHK.TRANS64.TRYWAIT P1, [R9+URZ+0x38070], R6 ;  /* 0x03807006090075a7 */ /* 0x001064000802017f */
[----:B-1----:R-:W-:Y:S05]  /*b410*/  @!P1 NANOSLEEP.SYNCS 0x989680 ;  /* 0x009896800000995d */ /* 0x002fea0003900000 */
[----:B------:R-:W1:Y:S02]  /*b420*/  @!P1 SYNCS.PHASECHK.TRANS64 P1, [R9+URZ+0x38070], R6 ;  /* 0x03807006090095a7 */ /* 0x000e64000802007f */
[----:B-1----:R-:W-:Y:S05]  /*b430*/  @!P1 BRA `(.L_x_281) ;  /* 0xfffffffc00f09947 */ /* 0x002fea000383ffff */
[----:B0-----:R-:W0:Y:S02]  /*b440*/  @!P2 LDC R6, c[0x0][0x500] ;  /* 0x00014000ff06ab82 */ /* 0x001e240000000800 */
[----:B0-----:R0:W-:Y:S02]  /*b450*/  @!P2 SYNCS.ARRIVE.TRANS64 RZ, [R9+URZ+0x38000], R6 ;  /* 0x0380000609ffa9a7 */ /* 0x0011e4000800003f */
[----:B0-----:R-:W-:-:S04]  /*b460*/  PRMT R6, R15, 0x9910, RZ ;  /* 0x000099100f067816 */ /* 0x001fc800000000ff */
[----:B------:R-:W-:-:S13]  /*b470*/  ISETP.NE.AND P1, PT, R6, 0x2, PT ;  /* 0x000000020600780c */ /* 0x000fda0003f25270 */
[----:B------:R-:W-:Y:S05]  /*b480*/  @P1 BRA `(.L_x_282) ;  /* 0x0000000000041947 */ /* 0x000fea0003800000 */
[----:B------:R-:W-:Y:S01]  /*b490*/  BPT.TRAP 0x1 ;  /* 0x000000040000795c */ /* 0x000fe20000300000 */
.L_x_282:
[----:B------:R-:W-:Y:S05]  /*b4a0*/  @P0 BRA `(.L_x_283) ;  /* 0x0000000000040947 */ /* 0x000fea0003800000 */
[----:B------:R-:W-:Y:S01]  /*b4b0*/  BPT.TRAP 0x1 ;  /* 0x000000040000795c */ /* 0x000fe20000300000 */
.L_x_283:
[----:B------:R-:W-:Y:S01]  /*b4c0*/  R2UR UR7, R16 ;  /* 0x00000000100772ca */ /* 0x000fe200000e0000 */
[----:B------:R-:W-:Y:S01]  /*b4d0*/  ULDC UR17, c[0x0][0x48c] ;  /* 0x0001230000117ab9 */ /* 0x000fe20000000800 */
[----:B------:R-:W-:Y:S01]  /*b4e0*/  R2UR UR26, R2 ;  /* 0x00000000021a72ca */ /* 0x000fe200000e0000 */
[----:B------:R-:W-:Y:S01]  /*b4f0*/  UISETP.NE.AND UP0, UPT, UR17, 0x1, UPT ;  /* 0x000000011100788c */ /* 0x000fe2000bf05270 */
[----:B------:R-:W-:Y:S01]  /*b500*/  IMAD R6, R7, 0x1000, R0 ;  /* 0x0000100007067824 */ /* 0x000fe200078e0200 */
[----:B------:R-:W-:Y:S01]  /*b510*/  R2UR UR6, R12 ;  /* 0x000000000c0672ca */ /* 0x000fe200000e0000 */
[----:B------:R-:W-:Y:S01]  /*b520*/  ULDC.64 UR18, c[0x0][0x198] ;  /* 0x0000660000127ab9 */ /* 0x000fe20000000a00 */
[----:B------:R-:W-:Y:S01]  /*b530*/  ULDC.64 UR30, c[0x0][0x4b8] ;  /* 0x00012e00001e7ab9 */ /* 0x000fe20000000a00 */
[----:B------:R-:W-:Y:S01]  /*b540*/  IMAD R6, R6, 0x2, R12 ;  /* 0x0000000206067824 */ /* 0x000fe200078e020c */
[----:B------:R-:W-:Y:S01]  /*b550*/  UIADD3 UR34, UP2, UR18, 0x1f0, URZ ;  /* 0x000001f012227890 */ /* 0x000fe2000ff5e03f */
[----:B------:R-:W-:Y:S01]  /*b560*/  ISETP.GT.AND P3, PT, R4, 0x1, PT ;  /* 0x000000010400780c */ /* 0x000fe20003f64270 */
[----:B------:R-:W-:Y:S01]  /*b570*/  ULDC.64 UR28, c[0x0][0x4d0] ;  /* 0x00013400001c7ab9 */ /* 0x000fe20000000a00 */
[----:B------:R-:W-:Y:S01]  /*b580*/  UMOV UR22, 0x0 ;  /* 0x0000000000167882 */ /* 0x000fe20000000000 */
[----:B------:R-:W-:Y:S01]  /*b590*/  USHF.L.U32 UR7, UR7, 0x5, URZ ;  /* 0x0000000507077899 */ /* 0x000fe2000800063f */
[----:B------:R-:W-:Y:S01]  /*b5a0*/  R2UR UR8, R6 ;  /* 0x00000000060872ca */ /* 0x000fe200000e0000 */
[----:B------:R-:W-:Y:S01]  /*b5b0*/  @UP0 ULDC.64 UR14, c[0x0][0x490] ;  /* 0x00012400000e0ab9 */ /* 0x000fe20000000a00 */
[----:B------:R-:W-:Y:S01]  /*b5c0*/  @UP0 ULDC.64 UR10, c[0x0][0x490] ;  /* 0x00012400000a0ab9 */ /* 0x000fe20000000a00 */
[----:B------:R-:W-:Y:S01]  /*b5d0*/  ULOP3.LUT UR26, UR7, 0x10, UR26, 0xf8, !UPT ;  /* 0x00000010071a7892 */ /* 0x000fe2000f8ef81a */
[----:B------:R-:W-:Y:S01]  /*b5e0*/  PRMT R6, R23, 0x40, R10 ;  /* 0x0000004017067816 */ /* 0x000fe2000000000a */
[----:B------:R-:W-:Y:S01]  /*b5f0*/  UIADD3.X UR35, URZ, UR19, URZ, UP2, !UPT ;  /* 0x000000133f237290 */ /* 0x000fe200097fe43f */
[----:B------:R-:W-:Y:S01]  /*b600*/  VIADD R4, R4, 0xffffffff ;  /* 0xffffffff04047836 */ /* 0x000fe20000000000 */
[----:B------:R-:W-:Y:S01]  /*b610*/  UIMAD.WIDE.U32 UR12, UR26, UR14, URZ ;  /* 0x0000000e1a0c72a5 */ /* 0x000fe2000f8e003f */
[----:B------:R-:W-:Y:S01]  /*b620*/  R2UR UR37, R6 ;  /* 0x00000000062572ca */ /* 0x000fe200000e0000 */
[----:B------:R-:W-:Y:S01]  /*b630*/  UIMAD.WIDE.U32 UR4, UR26, UR10, URZ ;  /* 0x0000000a1a0472a5 */ /* 0x000fe2000f8e003f */
[----:B------:R-:W-:Y:S01]  /*b640*/  R2UR UR10, R9 ;  /* 0x00000000090a72ca */ /* 0x000fe200000e0000 */
[----:B------:R-:W-:Y:S01]  /*b650*/  UMOV UR9, UR26 ;  /* 0x0000001a00097c82 */ /* 0x000fe20008000000 */
[----:B------:R-:W-:Y:S01]  /*b660*/  UIADD3 UR14, UP1, UR18, 0xf0, URZ ;  /* 0x000000f0120e7890 */ /* 0x000fe2000ff3e03f */
[----:B------:R-:W-:Y:S01]  /*b670*/  IMAD.MOV.U32 R6, RZ, RZ, 0x3 ;  /* 0x00000003ff067424 */ /* 0x000fe200078e00ff */
[----:B------:R-:W-:Y:S01]  /*b680*/  @UP0 USHF.R.U32.HI UR9, URZ, UR11, UR5 ;  /* 0x0000000b3f090299 */ /* 0x000fe20008011605 */
[----:B------:R-:W-:Y:S01]  /*b690*/  VIADD R16, R16, 0x1 ;  /* 0x0000000110107836 */ /* 0x000fe20000000000 */
[----:B------:R-:W-:Y:S01]  /*b6a0*/  ULDC UR12, c[0x0][0x498] ;  /* 0x00012600000c7ab9 */ /* 0x000fe20000000800 */
[----:B------:R-:W-:Y:S01]  /*b6b0*/  UMOV UR11, UR26 ;  /* 0x0000001a000b7c82 */ /* 0x000fe20008000000 */
[----:B------:R-:W-:Y:S01]  /*b6c0*/  @UP0 USHF.R.U32.HI UR11, URZ, UR15, UR13 ;  /* 0x0000000f3f0b0299 */ /* 0x000fe2000801160d */
[C---:B------:R-:W-:Y:S01]  /*b6d0*/  R2UR UR4, R7.reuse ;  /* 0x00000000070472ca */ /* 0x040fe200000e0000 */
[----:B------:R-:W-:Y:S01]  /*b6e0*/  UISETP.NE.AND UP0, UPT, UR12, 0x1, UPT ;  /* 0x000000010c00788c */ /* 0x000fe2000bf05270 */
[----:B------:R-:W-:Y:S01]  /*b6f0*/  VIADD R7, R7, 0x1 ;  /* 0x0000000107077836 */ /* 0x000fe20000000000 */
[----:B------:R-:W-:-:S02]  /*b700*/  UIADD3.X UR15, URZ, UR19, URZ, UP1, !UPT ;  /* 0x000000133f0f7290 */ /* 0x000fc40008ffe43f */
[----:B------:R-:W-:Y:S02]  /*b710*/  UIADD3 UR5, UR10, 0x38000, URZ ;  /* 0x000380000a057890 */ /* 0x000fe4000fffe03f */
[----:B------:R-:W-:Y:S01]  /*b720*/  UIADD3 UR10, -UR9, URZ, URZ ;  /* 0x0000003f090a7290 */ /* 0x000fe2000fffe13f */
[C---:B------:R-:W-:Y:S01]  /*b730*/  ISETP.NE.AND P1, PT, R7.reuse, 0xe, PT ;  /* 0x0000000e0700780c */ /* 0x040fe20003f25270 */
[----:B------:R-:W-:Y:S01]  /*b740*/  UIADD3 UR20, -UR11, URZ, URZ ;  /* 0x0000003f0b147290 */ /* 0x000fe2000fffe13f */
[----:B------:R-:W-:Y:S02]  /*b750*/  UMOV UR21, UR9 ;  /* 0x0000000900157c82 */ /* 0x000fe40008000000 */
[----:B------:R-:W-:Y:S01]  /*b760*/  @UP0 ULDC UR32, c[0x0][0x49c] ;  /* 0x0001270000200ab9 */ /* 0x000fe20000000800 */
[----:B------:R-:W-:Y:S01]  /*b770*/  @UP0 ULDC UR18, c[0x0][0x49c] ;  /* 0x0001270000120ab9 */ /* 0x000fe20000000800 */
[----:B------:R-:W-:Y:S01]  /*b780*/  UIMAD.WIDE.U32 UR32, UR11, UR32, URZ ;  /* 0x000000200b2072a5 */ /* 0x000fe2000f8e003f */
[----:B------:R-:W-:Y:S01]  /*b790*/  SEL R7, R7, RZ, P1 ;  /* 0x000000ff07077207 */ /* 0x000fe20000800000 */
[----:B------:R-:W-:-:S02]  /*b7a0*/  UIMAD.WIDE.U32 UR18, UR9, UR18, URZ ;  /* 0x00000012091272a5 */ /* 0x000fc4000f8e003f */
[----:B------:R-:W-:Y:S01]  /*b7b0*/  ULEA UR4, UR4, UR6, 0xd ;  /* 0x0000000604047291 */ /* 0x000fe2000f8e683f */
[----:B------:R-:W-:Y:S01]  /*b7c0*/  R2UR UR6, R14 ;  /* 0x000000000e0672ca */ /* 0x000fe200000e0000 */
[----:B------:R-:W-:Y:S01]  /*b7d0*/  @UP0 ULDC UR38, c[0x0][0x4a0] ;  /* 0x0001280000260ab9 */ /* 0x000fe20000000800 */
[----:B------:R-:W-:Y:S01]  /*b7e0*/  @UP0 ULDC UR39, c[0x0][0x4a0] ;  /* 0x0001280000270ab9 */ /* 0x000fe20000000800 */
[----:B------:R-:W-:Y:S01]  /*b7f0*/  R2UR UR32, R6 ;  /* 0x00000000062072ca */ /* 0x000fe200000e0000 */
[----:B------:R-:W-:Y:S01]  /*b800*/  UMOV UR13, UR11 ;  /* 0x0000000b000d7c82 */ /* 0x000fe20008000000 */
[----:B------:R-:W-:Y:S01]  /*b810*/  @UP0 USHF.R.U32.HI UR21, URZ, UR38, UR19 ;  /* 0x000000263f150299 */ /* 0x000fe20008011613 */
[----:B------:R-:W-:Y:S01]  /*b820*/  R2UR UR18, R11 ;  /* 0x000000000b1272ca */ /* 0x000fe200000e0000 */
[----:B------:R-:W-:Y:S01]  /*b830*/  @UP0 USHF.R.U32.HI UR13, URZ, UR39, UR33 ;  /* 0x000000273f0d0299 */ /* 0x000fe20008011621 */
[----:B------:R-:W-:Y:S01]  /*b840*/  SEL R6, RZ, 0x1, P1 ;  /* 0x00000001ff067807 */ /* 0x000fe20000800000 */
[----:B------:R-:W-:-:S02]  /*b850*/  UIMAD UR10, UR17, UR10, UR26 ;  /* 0x0000000a110a72a4 */ /* 0x000fc4000f8e021a */
[----:B------:R-:W-:Y:S01]  /*b860*/  UIMAD UR36, UR17, UR20, UR26 ;  /* 0x00000014112472a4 */ /* 0x000fe2000f8e021a */
[----:B------:R-:W-:Y:S01]  /*b870*/  R2UR UR26, R13 ;  /* 0x000000000d1a72ca */ /* 0x000fe200000e0000 */
[----:B------:R-:W-:Y:S01]  /*b880*/  UIADD3 UR20, -UR21, URZ, URZ ;  /* 0x0000003f15147290 */ /* 0x000fe2000fffe13f */
[----:B------:R-:W-:Y:S01]  /*b890*/  LOP3.LUT R3, R3, R6, RZ, 0x3c, !PT ;  /* 0x0000000603037212 */ /* 0x000fe200078e3cff */
[----:B------:R-:W-:Y:S02]  /*b8a0*/  UIADD3 UR17, -UR13, URZ, URZ ;  /* 0x0000003f0d117290 */ /* 0x000fe4000fffe13f */
[----:B------:R-:W-:Y:S01]  /*b8b0*/  UIMAD UR19, UR10, UR30, UR28 ;  /* 0x0000001e0a1372a4 */ /* 0x000fe2000f8e021c */
[----:B------:R-:W-:Y:S01]  /*b8c0*/  R2UR UR10, R17 ;  /* 0x00000000110a72ca */ /* 0x000fe200000e0000 */
[----:B------:R-:W-:Y:S01]  /*b8d0*/  UIMAD UR20, UR12, UR20, UR9 ;  /* 0x000000140c1472a4 */ /* 0x000fe2000f8e0209 */
[----:B------:R-:W-:Y:S01]  /*b8e0*/  UMOV UR23, 0x10000000 ;  /* 0x1000000000177882 */ /* 0x000fe20000000000 */
[----:B------:R-:W-:Y:S01]  /*b8f0*/  UIMAD UR12, UR12, UR17, UR11 ;  /* 0x000000110c0c72a4 */ /* 0x000fe2000f8e020b */
[----:B------:R0:W-:Y:S01]  /*b900*/  UTMALDG.2D [UR4], [UR14], desc[UR22] ;  /* 0x000016040e0075b4 */ /* 0x0001e20008009000 */
[----:B------:R-:W-:-:S02]  /*b910*/  UIADD3 UR24, UR4, 0x1000, URZ ;  /* 0x0000100004187890 */ /* 0x000fc4000fffe03f */
[----:B------:R-:W-:Y:S02]  /*b920*/  UIADD3 UR16, UR8, 0x1c000, URZ ;  /* 0x0001c00008107890 */ /* 0x000fe4000fffe03f */
[----:B------:R-:W-:Y:S02]  /*b930*/  UIMAD UR20, UR20, UR31, UR29 ;  /* 0x0000001f141472a4 */ /* 0x000fe4000f8e021d */
[----:B------:R-:W-:Y:S02]  /*b940*/  UIADD3 UR8, UR8, 0x1d000, URZ ;  /* 0x0001d00008087890 */ /* 0x000fe4000fffe03f */
[----:B------:R-:W-:Y:S02]  /*b950*/  UIMAD UR11, UR36, UR30, UR28 ;  /* 0x0000001e240b72a4 */ /* 0x000fe4000f8e021c */
[----:B------:R-:W-:Y:S01]  /*b960*/  UIMAD UR12, UR12, UR31, UR29 ;  /* 0x0000001f0c0c72a4 */ /* 0x000fe2000f8e021d */
[----:B------:R-:W-:Y:S01]  /*b970*/  UMOV UR25, UR5 ;  /* 0x0000000500197c82 */ /* 0x000fe20008000000 */
[----:B------:R-:W-:Y:S01]  /*b980*/  UMOV UR27, UR7 ;  /* 0x00000007001b7c82 */ /* 0x000fe20008000000 */
[----:B------:R-:W-:Y:S01]  /*b990*/  UMOV UR17, UR5 ;  /* 0x0000000500117c82 */ /* 0x000fe20008000000 */
[----:B------:R1:W-:Y:S01]  /*b9a0*/  UTMALDG.2D [UR24], [UR14], desc[UR22] ;  /* 0x000016180e0075b4 */ /* 0x0003e20008009000 */
[----:B------:R-:W-:Y:S01]  /*b9b0*/  UMOV UR9, UR5 ;  /* 0x0000000500097c82 */ /* 0x000fe20008000000 */
[----:B0-----:R-:W-:-:S09]  /*b9c0*/  UPRMT UR4, UR37, 0x5410, UR32 ;  /* 0x0000541025047896 */ /* 0x001fd20008000020 */
[----:B------:R1:W-:Y:S01]  /*b9d0*/  UTMALDG.4D.IM2COL.MULTICAST [UR16], [UR34], UR4 ;  /* 0x00000010220073b4 */ /* 0x0003e20008058804 */
[----:B------:R1:W-:Y:S02]  /*b9e0*/  UTMALDG.4D.IM2COL.MULTICAST [UR8], [UR34], UR4 ;  /* 0x00000008220073b4 */ /* 0x0003e40008058804 */
[----:B-1----:R-:W-:Y:S05]  /*b9f0*/  @P3 BRA `(.L_x_284) ;  /* 0xfffffff8006c3947 */ /* 0x002fea000383ffff */
.L_x_280:
[----:B------:R-:W-:Y:S05]  /*ba00*/  BSYNC B0 ;  /* 0x0000000000007941 */ /* 0x000fea0003800000 */
.L_x_279:
[----:B------:R-:W-:Y:S01]  /*ba10*/  ISETP.GE.U32.AND P0, PT, R8, 0xe, PT ;  /* 0x0000000e0800780c */ /* 0x000fe20003f06070 */
[----:B-----5:R-:W-:-:S12]  /*ba20*/  IMAD.MOV.U32 R0, RZ, RZ, 0x1 ;  /* 0x00000001ff007424 */ /* 0x020fd800078e00ff */
[----:B------:R-:W-:Y:S05]  /*ba30*/  @!P0 BRA `(.L_x_285) ;  /* 0x00000000001c8947 */ /* 0x000fea0003800000 */
[----:B---3--:R-:W-:-:S05]  /*ba40*/  SHF.R.U32.HI R2, RZ, 0x1, R8 ;  /* 0x00000001ff027819 */ /* 0x008fca0000011608 */
[----:B------:R-:W-:-:S05]  /*ba50*/  IMAD.WIDE.U32 R2, R2, -0x6db6db6d, RZ ;  /* 0x9249249302027825 */ /* 0x000fca00078e00ff */
[----:B------:R-:W-:-:S04]  /*ba60*/  SHF.R.U32.HI R0, RZ, 0x2, R3 ;  /* 0x00000002ff007819 */ /* 0x000fc80000011603 */
[----:B------:R-:W-:-:S04]  /*ba70*/  LOP3.LUT R0, R0, 0x1, RZ, 0xc0, !PT ;  /* 0x0000000100007812 */ /* 0x000fc800078ec0ff */
[----:B------:R-:W-:-:S04]  /*ba80*/  ISETP.NE.U32.AND P0, PT, R0, 0x1, PT ;  /* 0x000000010000780c */ /* 0x000fc80003f05070 */
[----:B------:R-:W-:-:S04]  /*ba90*/  ISETP.NE.U32.AND.EX P0, PT, RZ, RZ, PT, P0 ;  /* 0x000000ffff00720c */ /* 0x000fc80003f05100 */
[----:B------:R-:W-:-:S09]  /*baa0*/  SEL R0, RZ, 0x1, !P0 ;  /* 0x00000001ff007807 */ /* 0x000fd20004000000 */
.L_x_285:
[----:B------:R-:W-:Y:S05]  /*bab0*/  WARPSYNC.ALL ;  /* 0x0000000000007948 */ /* 0x000fea0003800000 */
[----:B------:R-:W-:-:S13]  /*bac0*/  ELECT P0, URZ, PT ;  /* 0x00000000003f782f */ /* 0x000fda0003800000 */
[----:B------:R-:W-:Y:S05]  /*bad0*/  @!P0 EXIT ;  /* 0x000000000000894d */ /* 0x000fea0003800000 */
[----:B------:R-:W-:-:S04]  /*bae0*/  LOP3.LUT R5, R5, 0x2, RZ, 0xfc, !PT ;  /* 0x0000000205057812 */ /* 0x000fc800078efcff */
[----:B------:R-:W-:-:S13]  /*baf0*/  ISETP.NE.AND P0, PT, R5, 0x3, PT ;  /* 0x000000030500780c */ /* 0x000fda0003f05270 */
[----:B------:R-:W-:Y:S05]  /*bb00*/  @!P0 BRA `(.L_x_286) ;  /* 0x0000000000048947 */ /* 0x000fea0003800000 */
[----:B------:R-:W-:Y:S01]  /*bb10*/  BPT.TRAP 0x1 ;  /* 0x000000040000795c */ /* 0x000fe20000300000 */
.L_x_286:
[----:B------:R-:W0:Y:S01]  /*bb20*/  S2R R5, SR_CgaCtaId ;  /* 0x0000000000057919 */ /* 0x000e220000008800 */
[----:B---3--:R-:W-:-:S05]  /*bb30*/  SHF.R.U32.HI R2, RZ, 0x1, R8 ;  /* 0x00000001ff027819 */ /* 0x008fca0000011608 */
[----:B------:R-:W-:Y:S01]  /*bb40*/  IMAD.WIDE.U32 R2, R2, -0x6db6db6d, RZ ;  /* 0x9249249302027825 */ /* 0x000fe200078e00ff */
[----:B------:R-:W-:-:S04]  /*bb50*/  MOV R2, 0x400 ;  /* 0x0000040000027802 */ /* 0x000fc80000000f00 */
[----:B------:R-:W-:-:S05]  /*bb60*/  SHF.R.U32.HI R3, RZ, 0x2, R3 ;  /* 0x00000002ff037819 */ /* 0x000fca0000011603 */
[----:B------:R-:W-:Y:S01]  /*bb70*/  IMAD R8, R3, -0xe, R8 ;  /* 0xfffffff203087824 */ /* 0x000fe200078e0208 */
[----:B0-----:R-:W-:Y:S02]  /*bb80*/  LEA R2, R5, R2, 0x18 ;  /* 0x0000000205027211 */ /* 0x001fe400078ec0ff */
[----:B------:R-:W-:-:S03]  /*bb90*/  SHF.L.U32 R5, R0, 0x1f, RZ ;  /* 0x0000001f00057819 */ /* 0x000fc600000006ff */
[----:B------:R-:W-:-:S04]  /*bba0*/  VIADD R3, R2, 0x38070 ;  /* 0x0003807002037836 */ /* 0x000fc80000000000 */
[----:B------:R-:W-:-:S07]  /*bbb0*/  IMAD R2, R8, 0x8, R3 ;  /* 0x0000000808027824 */ /* 0x000fce00078e0203 */
.L_x_287:
[----:B0-----:R0:W1:Y:S02]  /*bbc0*/  SYNCS.PHASECHK.TRANS64.TRYWAIT P0, [R2+URZ], R5 ;  /* 0x00000005020075a7 */ /* 0x001064000800017f */
[----:B-1----:R-:W-:Y:S05]  /*bbd0*/  @!P0 NANOSLEEP.SYNCS 0x989680 ;  /* 0x009896800000895d */ /* 0x002fea0003900000 */
[----:B------:R-:W1:Y:S02]  /*bbe0*/  @!P0 SYNCS.PHASECHK.TRANS64 P0, [R2+URZ], R5 ;  /* 0x00000005020085a7 */ /* 0x000e64000800007f */
[----:B-1----:R-:W-:Y:S05]  /*bbf0*/  @!P0 BRA `(.L_x_287) ;  /* 0xfffffffc00f08947 */ /* 0x002fea000383ffff */
[----:B------:R-:W-:-:S05]  /*bc00*/  VIADD R8, R8, 0x1 ;  /* 0x0000000108087836 */ /* 0x000fca0000000000 */
[----:B------:R-:W-:-:S04]  /*bc10*/  ISETP.NE.AND P0, PT, R8, 0xe, PT ;  /* 0x0000000e0800780c */ /* 0x000fc80003f05270 */
[----:B0-----:R-:W-:Y:S02]  /*bc20*/  SEL R5, RZ, 0x1, P0 ;  /* 0x00000001ff057807 */ /* 0x001fe40000000000 */
[----:B------:R-:W-:Y:S02]  /*bc30*/  SEL R8, R8, RZ, P0 ;  /* 0x000000ff08087207 */ /* 0x000fe40000000000 */
[----:B------:R-:W-:-:S03]  /*bc40*/  LOP3.LUT R7, R0, R5, RZ, 0x3c, !PT ;  /* 0x0000000500077212 */ /* 0x000fc600078e3cff */
[----:B------:R-:W-:Y:S01]  /*bc50*/  IMAD R0, R8, 0x8, R3 ;  /* 0x0000000808007824 */ /* 0x000fe200078e0203 */
[----:B------:R-:W-:-:S07]  /*bc60*/  SHF.L.U32 R5, R7, 0x1f, RZ ;  /* 0x0000001f07057819 */ /* 0x000fce00000006ff */
.L_x_288:
        /* <DEDUP_REMOVED lines=11> */
.L_x_289:
        /* <DEDUP_REMOVED lines=11> */
.L_x_290:
        /* <DEDUP_REMOVED lines=11> */
.L_x_291:
        /* <DEDUP_REMOVED lines=11> */
.L_x_292:
        /* <DEDUP_REMOVED lines=11> */
.L_x_293:
        /* <DEDUP_REMOVED lines=11> */
.L_x_294:
        /* <DEDUP_REMOVED lines=11> */
.L_x_295:
        /* <DEDUP_REMOVED lines=11> */
.L_x_296:
        /* <DEDUP_REMOVED lines=11> */
.L_x_297:
        /* <DEDUP_REMOVED lines=11> */
.L_x_298:
        /* <DEDUP_REMOVED lines=11> */
.L_x_299:
        /* <DEDUP_REMOVED lines=11> */
.L_x_300:
[----:B0-----:R0:W1:Y:S02]  /*c4b0*/  SYNCS.PHASECHK.TRANS64.TRYWAIT P0, [R8+URZ], R3 ;  /* 0x00000003080075a7 */ /* 0x001064000800017f */
[----:B-1----:R-:W-:Y:S05]  /*c4c0*/  @!P0 NANOSLEEP.SYNCS 0x989680 ;  /* 0x009896800000895d */ /* 0x002fea0003900000 */
[----:B------:R-:W1:Y:S02]  /*c4d0*/  @!P0 SYNCS.PHASECHK.TRANS64 P0, [R8+URZ], R3 ;  /* 0x00000003080085a7 */ /* 0x000e64000800007f */
[----:B-1----:R-:W-:Y:S05]  /*c4e0*/  @P0 EXIT ;  /* 0x000000000000094d */ /* 0x002fea0003800000 */
[----:B------:R-:W-:Y:S05]  /*c4f0*/  BRA `(.L_x_300) ;  /* 0xfffffffc00ec7947 */ /* 0x000fea000383ffff */
.L_x_301:
[----:B------:R-:W-:-:S00]  /*c500*/  BRA `(.L_x_301) ;  /* 0xfffffffc00fc7947 */ /* 0x000fc0000383ffff */
[----:B------:R-:W-:-:S00]  /*c510*/  NOP ;  /* 0x0000000000007918 */ /* 0x000fc00000000000 */
        /* <DEDUP_REMOVED lines=14> */
.L_x_302:


//--------------------- .nv.shared._ZN7cutlass13device_kernelINS_4conv6kernel13ConvUniversalINS1_16ConvProblemShapeILNS1_8OperatorE2ELi2EEENS1_10collective14CollectiveConvINS1_46MainloopSm90TmaGmmaWarpSpecializedImplicitGemmILS5_2ELi14ELi2EN4cute5tupleIJNSA_1CILi2EEENSC_ILi1EEESE_EEENS1_36KernelImplicitTmaWarpSpecializedSm90ELi1EEENSB_IJNSC_ILi128EEENSB_IJSI_EEENSB_IJNSC_ILi32EEEEEEEEENS_10bfloat16_tESN_NSA_8TiledMMAINSA_8MMA_AtomIJNSA_4SM904GMMA28MMA_64x128x16_F32BF16BF16_SSILNSR_5MajorE1ELST_1ELNSR_7ScaleInE1ELSU_1EEEEEENSA_6LayoutINSB_IJSE_SE_SE_EEENSB_IJNSC_ILi0EEESZ_SZ_EEEEENSB_IJNSA_10UnderscoreES12_S12_EEEEENS7_6detail26Sm90ImplicitGemmTileTraitsINSA_13SM90_TMA_LOADENSA_14ComposedLayoutINSA_7SwizzleILi3ELi4ELi3EEENSA_18smem_ptr_flag_bitsILi16EEENSX_INSB_IJNSB_IJNSC_ILi64EEESD_EEENSB_IJNSC_ILi8EEENSC_ILi4EEEEEENSB_IJSE_NSC_ILi14EEEEEEEEENSB_IJNSB_IJSE_NSC_ILi2048EEEEEENSB_IJS1D_NSC_ILi512EEEEEENSB_IJSZ_NSC_ILi4096EEEEEEEEEEEEEvEENS16_INSA_30SM90_TMA_LOAD_IM2COL_MULTICASTES1T_vEEEENS_8epilogue10collective6detail29Sm90TmaWarpSpecializedAdapterINS1Z_15DefaultEpilogueISN_NSB_IJlNSB_IJSE_llEEESZ_EEES24_NS1Y_6thread17LinearCombinationISN_Li1EffLNS25_9ScaleType4KindE0ELNS_15FloatRoundStyleE2ESN_EENS_4gemm15EpilogueDefaultEEEEEvvEEEEvNT_6ParamsE --------------------------
	.section	.nv.shared._ZN7cutlass13device_kernelINS_4conv6kernel13ConvUniversalINS1_16ConvProblemShapeILNS1_8OperatorE2ELi2EEENS1_10collective14CollectiveConvINS1_46MainloopSm90TmaGmmaWarpSpecializedImplicitGemmILS5_2ELi14ELi2EN4cute5tupleIJNSA_1CILi2EEENSC_ILi1EEESE_EEENS1_36KernelImplicitTmaWarpSpecializedSm90ELi1EEENSB_IJNSC_ILi128EEENSB_IJSI_EEENSB_IJNSC_ILi32EEEEEEEEENS_10bfloat16_tESN_NSA_8TiledMMAINSA_8MMA_AtomIJNSA_4SM904GMMA28MMA_64x128x16_F32BF16BF16_SSILNSR_5MajorE1ELST_1ELNSR_7ScaleInE1ELSU_1EEEEEENSA_6LayoutINSB_IJSE_SE_SE_EEENSB_IJNSC_ILi0EEESZ_SZ_EEEEENSB_IJNSA_10UnderscoreES12_S12_EEEEENS7_6detail26Sm90ImplicitGemmTileTraitsINSA_13SM90_TMA_LOADENSA_14ComposedLayoutINSA_7SwizzleILi3ELi4ELi3EEENSA_18smem_ptr_flag_bitsILi16EEENSX_INSB_IJNSB_IJNSC_ILi64EEESD_EEENSB_IJNSC_ILi8EEENSC_ILi4EEEEEENSB_IJSE_NSC_ILi14EEEEEEEEENSB_IJNSB_IJSE_NSC_ILi2048EEEEEENSB_IJS1D_NSC_ILi512EEEEEENSB_IJSZ_NSC_ILi4096EEEEEEEEEEEEEvEENS16_INSA_30SM90_TMA_LOAD_IM2COL_MULTICASTES1T_vEEEENS_8epilogue10collective6detail29Sm90TmaWarpSpecializedAdapterINS1Z_15DefaultEpilogueISN_NSB_IJlNSB_IJSE_llEEESZ_EEES24_NS1Y_6thread17LinearCombinationISN_Li1EffLNS25_9ScaleType4KindE0ELNS_15FloatRoundStyleE2ESN_EENS_4gemm15EpilogueDefaultEEEEEvvEEEEvNT_6ParamsE,"aw",@nobits
	.sectionflags	@""
	.align	16
	.zero		1024


//--------------------- .nv.shared.reserved.0     --------------------------
	.section	.nv.shared.reserved.0,"aw",@nobits
	.weak		__nv_reservedSMEM_offset_0_alias
	.size		__nv_reservedSMEM_offset_0_alias, 0, 0
	.other		__nv_reservedSMEM_offset_0_alias,@"STO_CUDA_RESERVED_SHARED STV_DEFAULT"
__nv_reservedSMEM_offset_0_alias:
	.zero		0


//--------------------- .nv.global                --------------------------
	.section	.nv.global,"aw",@nobits
.nv.global:
	.type		_ZN39_INTERNAL_f0b950c3_4_k_cu_1f2432e1_29424cute1_E,@object
	.size		_ZN39_INTERNAL_f0b950c3_4_k_cu_1f2432e1_29424cute1_E,(_ZN39_INTERNAL_f0b950c3_4_k_cu_1f2432e1_29424cuda3std3__45__cpo6cbeginE - _ZN39_INTERNAL_f0b950c3_4_k_cu_1f2432e1_29424cute1_E)
_ZN39_INTERNAL_f0b950c3_4_k_cu_1f2432e1_29424cute1_E:
	.zero		1
	.type		_ZN39_INTERNAL_f0b950c3_4_k_cu_1f2432e1_29424cuda3std3__45__cpo6cbeginE,@object
	.size		_ZN39_INTERNAL_f0b950c3_4_k_cu_1f2432e1_29424cuda3std3__45__cpo6cbeginE,(_ZN39_INTERNAL_f0b950c3_4_k_cu_1f2432e1_29424cuda3std3__48in_placeE - _ZN39_INTERNAL_f0b950c3_4_k_cu_1f2432e1_29424cuda3std3__45__cpo6cbeginE)
_ZN39_INTERNAL_f0b950c3_4_k_cu_1f2432e1_29424cuda3std3__45__cpo6cbeginE:
	.zero		1
	.type		_ZN39_INTERNAL_f0b950c3_4_k_cu_1f2432e1_29424cuda3std3__48in_placeE,@object
	.size		_ZN39_INTERNAL_f0b950c3_4_k_cu_1f2432e1_29424cuda3std3__48in_placeE,(_ZN39_INTERNAL_f0b950c3_4_k_cu_1f2432e1_29424cuda3std6ranges3__45__cpo9iter_moveE - _ZN39_INTERNAL_f0b950c3_4_k_cu_1f2432e1_29424cuda3std3__48in_placeE)
_ZN39_INTERNAL_f0b950c3_4_k_cu_1f2432e1_29424cuda3std3__48in_placeE:
	.zero		1
	.type		_ZN39_INTERNAL_f0b950c3_4_k_cu_1f2432e1_29424cuda3std6ranges3__45__cpo9iter_moveE,@object
	.size		_ZN39_INTERNAL_f0b950c3_4_k_cu_1f2432e1_29424cuda3std6ranges3__45__cpo9iter_moveE,(_ZN39_INTERNAL_f0b950c3_4_k_cu_1f2432e1_29424cuda3std3__45__cpo5beginE - _ZN39_INTERNAL_f0b950c3_4_k_cu_1f2432e1_29424cuda3std6ranges3__45__cpo9iter_moveE)
_ZN39_INTERNAL_f0b950c3_4_k_cu_1f2432e1_29424cuda3std6ranges3__45__cpo9iter_moveE:
	.zero		1
	.type		_ZN39_INTERNAL_f0b950c3_4_k_cu_1f2432e1_29424cuda3std3__45__cpo5beginE,@object
	.size		_ZN39_INTERNAL_f0b950c3_4_k_cu_1f2432e1_29424cuda3std3__45__cpo5beginE,(_ZN39_INTERNAL_f0b950c3_4_k_cu_1f2432e1_29424cuda3std3__441_GLOBAL__N__f0b950c3_4_k_cu_1f2432e1_29426ignoreE - _ZN39_INTERNAL_f0b950c3_4_k_cu_1f2432e1_29424cuda3std3__45__cpo5beginE)
_ZN39_INTERNAL_f0b950c3_4_k_cu_1f2432e1_29424cuda3std3__45__cpo5beginE:
	.zero		1
	.type		_ZN39_INTERNAL_f0b950c3_4_k_cu_1f2432e1_29424cuda3std3__441_GLOBAL__N__f0b950c3_4_k_cu_1f2432e1_29426ignoreE,@object
	.size		_ZN39_INTERNAL_f0b950c3_4_k_cu_1f2432e1_29424cuda3std3__441_GLOBAL__N__f0b950c3_4_k_cu_1f2432e1_29426ignoreE,(_ZN39_INTERNAL_f0b950c3_4_k_cu_1f2432e1_29424cute7productE - _ZN39_INTERNAL_f0b950c3_4_k_cu_1f2432e1_29424cuda3std3__441_GLOBAL__N__f0b950c3_4_k_cu_1f2432e1_29426ignoreE)
_ZN39_INTERNAL_f0b950c3_4_k_cu_1f2432e1_29424cuda3std3__441_GLOBAL__N__f0b950c3_4_k_cu_1f2432e1_29426ignoreE:
	.zero		1
	.type		_ZN39_INTERNAL_f0b950c3_4_k_cu_1f2432e1_29424cute7productE,@object
	.size		_ZN39_INTERNAL_f0b950c3_4_k_cu_1f2432e1_29424cute7productE,(_ZN39_INTERNAL_f0b950c3_4_k_cu_1f2432e1_29424cuda3std3__45__cpo3endE - _ZN39_INTERNAL_f0b950c3_4_k_cu_1f2432e1_29424cute7productE)
_ZN39_INTERNAL_f0b950c3_4_k_cu_1f2432e1_29424cute7productE:
	.zero		1
	.type		_ZN39_INTERNAL_f0b950c3_4_k_cu_1f2432e1_29424cuda3std3__45__cpo3endE,@object
	.size		_ZN39_INTERNAL_f0b950c3_4_k_cu_1f2432e1_29424cuda3std3__45__cpo3endE,(_ZN39_INTERNAL_f0b950c3_4_k_cu_1f2432e1_29424cuda3std3__419piecewise_constructE - _ZN39_INTERNAL_f0b950c3_4_k_cu_1f2432e1_29424cuda3std3__45__cpo3endE)
_ZN39_INTERNAL_f0b950c3_4_k_cu_1f2432e1_29424cuda3std3__45__cpo3endE:
	.zero		1
	.type		_ZN39_INTERNAL_f0b950c3_4_k_cu_1f2432e1_29424cuda3std3__419piecewise_constructE,@object
	.size		_ZN39_INTERNAL_f0b950c3_4_k_cu_1f2432e1_29424cuda3std3__419piecewise_constructE,(_ZN39_INTERNAL_f0b950c3_4_k_cu_1f2432e1_29424cuda3std3__45__cpo4cendE - _ZN39_INTERNAL_f0b950c3_4_k_cu_1f2432e1_29424cuda3std3__419piecewise_constructE)
_ZN39_INTERNAL_f0b950c3_4_k_cu_1f2432e1_29424cuda3std3__419piecewise_constructE:
	.zero		1
	.type		_ZN39_INTERNAL_f0b950c3_4_k_cu_1f2432e1_29424cuda3std3__45__cpo4cendE,@object
	.size		_ZN39_INTERNAL_f0b950c3_4_k_cu_1f2432e1_29424cuda3std3__45__cpo4cendE,(_ZN39_INTERNAL_f0b950c3_4_k_cu_1f2432e1_29424cuda3std6ranges3__45__cpo4swapE - _ZN39_INTERNAL_f0b950c3_4_k_cu_1f2432e1_29424cuda3std3__45__cpo4cendE)
_ZN39_INTERNAL_f0b950c3_4_k_cu_1f2432e1_29424cuda3std3__45__cpo4cendE:
	.zero		1
	.type		_ZN39_INTERNAL_f0b950c3_4_k_cu_1f2432e1_29424cuda3std6ranges3__45__cpo4swapE,@object
	.size		_ZN39_INTERNAL_f0b950c3_4_k_cu_1f2432e1_29424cuda3std6ranges3__45__cpo4swapE,(.L_7 - _ZN39_INTERNAL_f0b950c3_4_k_cu_1f2432e1_29424cuda3std6ranges3__45__cpo4swapE)
_ZN39_INTERNAL_f0b950c3_4_k_cu_1f2432e1_29424cuda3std6ranges3__45__cpo4swapE:
	.zero		1
.L_7:


//--------------------- .nv.constant0._ZN7cutlass13device_kernelINS_4conv6kernel13ConvUniversalINS1_16ConvProblemShapeILNS1_8OperatorE2ELi2EEENS1_10collective14CollectiveConvINS1_46MainloopSm90TmaGmmaWarpSpecializedImplicitGemmILS5_2ELi14ELi2EN4cute5tupleIJNSA_1CILi2EEENSC_ILi1EEESE_EEENS1_36KernelImplicitTmaWarpSpecializedSm90ELi1EEENSB_IJNSC_ILi128EEENSB_IJSI_EEENSB_IJNSC_ILi32EEEEEEEEENS_10bfloat16_tESN_NSA_8TiledMMAINSA_8MMA_AtomIJNSA_4SM904GMMA28MMA_64x128x16_F32BF16BF16_SSILNSR_5MajorE1ELST_1ELNSR_7ScaleInE1ELSU_1EEEEEENSA_6LayoutINSB_IJSE_SE_SE_EEENSB_IJNSC_ILi0EEESZ_SZ_EEEEENSB_IJNSA_10UnderscoreES12_S12_EEEEENS7_6detail26Sm90ImplicitGemmTileTraitsINSA_13SM90_TMA_LOADENSA_14ComposedLayoutINSA_7SwizzleILi3ELi4ELi3EEENSA_18smem_ptr_flag_bitsILi16EEENSX_INSB_IJNSB_IJNSC_ILi64EEESD_EEENSB_IJNSC_ILi8EEENSC_ILi4EEEEEENSB_IJSE_NSC_ILi14EEEEEEEEENSB_IJNSB_IJSE_NSC_ILi2048EEEEEENSB_IJS1D_NSC_ILi512EEEEEENSB_IJSZ_NSC_ILi4096EEEEEEEEEEEEEvEENS16_INSA_30SM90_TMA_LOAD_IM2COL_MULTICASTES1T_vEEEENS_8epilogue10collective6detail29Sm90TmaWarpSpecializedAdapterINS1Z_15DefaultEpilogueISN_NSB_IJlNSB_IJSE_llEEESZ_EEES24_NS1Y_6thread17LinearCombinationISN_Li1EffLNS25_9ScaleType4KindE0ELNS_15FloatRoundStyleE2ESN_EENS_4gemm15EpilogueDefaultEEEEEvvEEEEvNT_6ParamsE --------------------------
	.section	.nv.constant0._ZN7cutlass13device_kernelINS_4conv6kernel13ConvUniversalINS1_16ConvProblemShapeILNS1_8OperatorE2ELi2EEENS1_10collective14CollectiveConvINS1_46MainloopSm90TmaGmmaWarpSpecializedImplicitGemmILS5_2ELi14ELi2EN4cute5tupleIJNSA_1CILi2EEENSC_ILi1EEESE_EEENS1_36KernelImplicitTmaWarpSpecializedSm90ELi1EEENSB_IJNSC_ILi128EEENSB_IJSI_EEENSB_IJNSC_ILi32EEEEEEEEENS_10bfloat16_tESN_NSA_8TiledMMAINSA_8MMA_AtomIJNSA_4SM904GMMA28MMA_64x128x16_F32BF16BF16_SSILNSR_5MajorE1ELST_1ELNSR_7ScaleInE1ELSU_1EEEEEENSA_6LayoutINSB_IJSE_SE_SE_EEENSB_IJNSC_ILi0EEESZ_SZ_EEEEENSB_IJNSA_10UnderscoreES12_S12_EEEEENS7_6detail26Sm90ImplicitGemmTileTraitsINSA_13SM90_TMA_LOADENSA_14ComposedLayoutINSA_7SwizzleILi3ELi4ELi3EEENSA_18smem_ptr_flag_bitsILi16EEENSX_INSB_IJNSB_IJNSC_ILi64EEESD_EEENSB_IJNSC_ILi8EEENSC_ILi4EEEEEENSB_IJSE_NSC_ILi14EEEEEEEEENSB_IJNSB_IJSE_NSC_ILi2048EEEEEENSB_IJS1D_NSC_ILi512EEEEEENSB_IJSZ_NSC_ILi4096EEEEEEEEEEEEEvEENS16_INSA_30SM90_TMA_LOAD_IM2COL_MULTICASTES1T_vEEEENS_8epilogue10collective6detail29Sm90TmaWarpSpecializedAdapterINS1Z_15DefaultEpilogueISN_NSB_IJlNSB_IJSE_llEEESZ_EEES24_NS1Y_6thread17LinearCombinationISN_Li1EffLNS25_9ScaleType4KindE0ELNS_15FloatRoundStyleE2ESN_EENS_4gemm15EpilogueDefaultEEEEEvvEEEEvNT_6ParamsE,"a",@progbits
	.sectionflags	@""
	.align	4
.nv.constant0._ZN7cutlass13device_kernelINS_4conv6kernel13ConvUniversalINS1_16ConvProblemShapeILNS1_8OperatorE2ELi2EEENS1_10collective14CollectiveConvINS1_46MainloopSm90TmaGmmaWarpSpecializedImplicitGemmILS5_2ELi14ELi2EN4cute5tupleIJNSA_1CILi2EEENSC_ILi1EEESE_EEENS1_36KernelImplicitTmaWarpSpecializedSm90ELi1EEENSB_IJNSC_ILi128EEENSB_IJSI_EEENSB_IJNSC_ILi32EEEEEEEEENS_10bfloat16_tESN_NSA_8TiledMMAINSA_8MMA_AtomIJNSA_4SM904GMMA28MMA_64x128x16_F32BF16BF16_SSILNSR_5MajorE1ELST_1ELNSR_7ScaleInE1ELSU_1EEEEEENSA_6LayoutINSB_IJSE_SE_SE_EEENSB_IJNSC_ILi0EEESZ_SZ_EEEEENSB_IJNSA_10UnderscoreES12_S12_EEEEENS7_6detail26Sm90ImplicitGemmTileTraitsINSA_13SM90_TMA_LOADENSA_14ComposedLayoutINSA_7SwizzleILi3ELi4ELi3EEENSA_18smem_ptr_flag_bitsILi16EEENSX_INSB_IJNSB_IJNSC_ILi64EEESD_EEENSB_IJNSC_ILi8EEENSC_ILi4EEEEEENSB_IJSE_NSC_ILi14EEEEEEEEENSB_IJNSB_IJSE_NSC_ILi2048EEEEEENSB_IJS1D_NSC_ILi512EEEEEENSB_IJSZ_NSC_ILi4096EEEEEEEEEEEEEvEENS16_INSA_30SM90_TMA_LOAD_IM2COL_MULTICASTES1T_vEEEENS_8epilogue10collective6detail29Sm90TmaWarpSpecializedAdapterINS1Z_15DefaultEpilogueISN_NSB_IJlNSB_IJSE_llEEESZ_EEES24_NS1Y_6thread17LinearCombinationISN_Li1EffLNS25_9ScaleType4KindE0ELNS_15FloatRoundStyleE2ESN_EENS_4gemm15EpilogueDefaultEEEEEvvEEEEvNT_6ParamsE:
	.zero		1536


//--------------------- SYMBOLS --------------------------

	.type		.nv.reservedSmem.offset0,@object
	.size		.nv.reservedSmem.offset0,0x4
